def attn_fwd(
    Q,
    K,
    V,
    Out,
    Lse,
    sm_scale,
    stride_qz,
    stride_qh,
    stride_qm,
    stride_qk,
    stride_kz,
    stride_kh,
    stride_kn,
    stride_kk,
    stride_vz,
    stride_vh,
    stride_vn,
    stride_vk,
    stride_oz,
    stride_oh,
    stride_om,
    stride_ok,
    seqlen_q,
    seqlen_k,
    BLOCK_M: tl.constexpr,
    BLOCK_N: tl.constexpr,
    HEAD_DIM: tl.constexpr,
    CAUSAL: tl.constexpr,
):
    start_m = tl.program_id(0)
    off_hz = tl.program_id(1)
    q_off = off_hz * stride_qh
    k_off = off_hz * stride_kh
    v_off = off_hz * stride_vh
    offs_m = start_m * BLOCK_M + tl.arange(0, BLOCK_M)
    offs_d = tl.arange(0, HEAD_DIM)
    offs_n = tl.arange(0, BLOCK_N)
    q_ptrs = Q + q_off + offs_m[:, None] * stride_qm + offs_d[None, :] * stride_qk
    k_ptrs = K + k_off + offs_d[:, None] * stride_kk + offs_n[None, :] * stride_kn
    v_ptrs = V + v_off + offs_n[:, None] * stride_vn + offs_d[None, :] * stride_vk
    m_i = tl.full([BLOCK_M], float("-inf"), dtype=tl.float32)
    l_i = tl.zeros([BLOCK_M], dtype=tl.float32) + 1.0
    acc = tl.zeros([BLOCK_M, HEAD_DIM], dtype=tl.float32)
    q = tl.load(q_ptrs)
    acc, l_i, m_i = _attn_fwd_inner(
        acc,
        l_i,
        m_i,
        q,
        k_ptrs,
        v_ptrs,
        sm_scale,
        stride_kn,
        stride_vn,
        start_m,
        seqlen_k,
        BLOCK_M,
        BLOCK_N,
        HEAD_DIM,
        CAUSAL,
    )
    acc = acc / l_i[:, None]
    lse = m_i + tl.math.log2(l_i) / 1.4426950408889634
    o_ptrs = (
        Out
        + off_hz * stride_oh
        + offs_m[:, None] * stride_om
        + offs_d[None, :] * stride_ok
    )
    tl.store(o_ptrs, acc.to(Out.dtype.element_ty))
    tl.store(Lse + off_hz * seqlen_q + offs_m, lse)

# config = {"BLOCK_M": 64, "BLOCK_N": 16, "HEAD_DIM": 64, "arch": "sm_80", "causal": false, "dtype": "bf16", "num_stages": 2, "num_warps": 8}
# arch = sm_80


// ===== COMPILED SASS (sm_80) =====

	.target	sm_80

	.elftype	@"ET_EXEC"


//--------------------- .note.nv.tkinfo           --------------------------
	.section	.note.nv.tkinfo,"",@"SHT_NOTE"
	.sectionflags	@"SHF_NOTE_NV_TKINFO"
	.tkinfo
        /*0018*/ 	.word	0x00000002
        /*0030*/ 	.string	""
        /*0030*/ 	.string	"ptxas"
        /*0030*/ 	.string	"Cuda compilation tools, release 13.0, V13.0.88"
        /*0030*/ 	.string	"Build cuda_13.0.r13.0/compiler.36424714_0"
        /*0030*/ 	.string	"-v  -suppress-debug-info  -lineinfo  -arch sm_80 "



//--------------------- .note.nv.cuinfo           --------------------------
	.section	.note.nv.cuinfo,"",@"SHT_NOTE"
	.sectionflags	@"SHF_NOTE_NV_CUINFO"
        /*0018*/ 	.short	0x0002
        /*001a*/ 	.short	0x0050
        /*001c*/ 	.short	0x0082
	.zero		2


//--------------------- .nv.info                  --------------------------
	.section	.nv.info,"",@"SHT_CUDA_INFO"
	.align	4


	//----- nvinfo : EIATTR_REGCOUNT
	.align		4
        /*0000*/ 	.byte	0x04, 0x2f
        /*0002*/ 	.short	(.L_2 - .L_1)
	.align		4
.L_1:
        /*0004*/ 	.word	index@(attn_fwd)
        /*0008*/ 	.word	0x00000062


	//----- nvinfo : EIATTR_FRAME_SIZE
	.align		4
.L_2:
        /*000c*/ 	.byte	0x04, 0x11
        /*000e*/ 	.short	(.L_4 - .L_3)
	.align		4
.L_3:
        /*0010*/ 	.word	index@(attn_fwd)
        /*0014*/ 	.word	0x00000000


	//----- nvinfo : EIATTR_MIN_STACK_SIZE
	.align		4
.L_4:
        /*0018*/ 	.byte	0x04, 0x12
        /*001a*/ 	.short	(.L_6 - .L_5)
	.align		4
.L_5:
        /*001c*/ 	.word	index@(attn_fwd)
        /*0020*/ 	.word	0x00000000
.L_6:


//--------------------- .nv.info.attn_fwd         --------------------------
	.section	.nv.info.attn_fwd,"",@"SHT_CUDA_INFO"
	.sectionflags	@""
	.align	4


	//----- nvinfo : EIATTR_CUDA_API_VERSION
	.align		4
        /*0000*/ 	.byte	0x04, 0x37
        /*0002*/ 	.short	(.L_8 - .L_7)
.L_7:
        /*0004*/ 	.word	0x00000082


	//----- nvinfo : EIATTR_SW2861232_WAR
	.align		4
.L_8:
        /*0008*/ 	.byte	0x01, 0x35
	.zero		2


	//----- nvinfo : EIATTR_PARAM_CBANK
	.align		4
        /*000c*/ 	.byte	0x04, 0x0a
        /*000e*/ 	.short	(.L_10 - .L_9)
	.align		4
.L_9:
        /*0010*/ 	.word	index@(.nv.constant0.attn_fwd)
        /*0014*/ 	.short	0x0160
        /*0016*/ 	.short	0x0088


	//----- nvinfo : EIATTR_CBANK_PARAM_SIZE
	.align		4
.L_10:
        /*0018*/ 	.byte	0x03, 0x19
        /*001a*/ 	.short	0x0088


	//----- nvinfo : EIATTR_KPARAM_INFO
	.align		4
        /*001c*/ 	.byte	0x04, 0x17
        /*001e*/ 	.short	(.L_12 - .L_11)
.L_11:
        /*0020*/ 	.word	0x00000000
        /*0024*/ 	.short	0x0019
        /*0026*/ 	.short	0x0080
        /*0028*/ 	.byte	0x00, 0xf4, 0x21, 0x00


	//----- nvinfo : EIATTR_KPARAM_INFO
	.align		4
.L_12:
        /*002c*/ 	.byte	0x04, 0x17
        /*002e*/ 	.short	(.L_14 - .L_13)
.L_13:
        /*0030*/ 	.word	0x00000000
        /*0034*/ 	.short	0x0018
        /*0036*/ 	.short	0x0078
        /*0038*/ 	.byte	0x00, 0xf4, 0x21, 0x00


	//----- nvinfo : EIATTR_KPARAM_INFO
	.align		4
.L_14:
        /*003c*/ 	.byte	0x04, 0x17
        /*003e*/ 	.short	(.L_16 - .L_15)
.L_15:
        /*0040*/ 	.word	0x00000000
        /*0044*/ 	.short	0x0017
        /*0046*/ 	.short	0x0070
        /*0048*/ 	.byte	0x00, 0xf0, 0x11, 0x00


	//----- nvinfo : EIATTR_KPARAM_INFO
	.align		4
.L_16:
        /*004c*/ 	.byte	0x04, 0x17
        /*004e*/ 	.short	(.L_18 - .L_17)
.L_17:
        /*0050*/ 	.word	0x00000000
        /*0054*/ 	.short	0x0016
        /*0056*/ 	.short	0x006c
        /*0058*/ 	.byte	0x00, 0xf0, 0x11, 0x00


	//----- nvinfo : EIATTR_KPARAM_INFO
	.align		4
.L_18:
        /*005c*/ 	.byte	0x04, 0x17
        /*005e*/ 	.short	(.L_20 - .L_19)
.L_19:
        /*0060*/ 	.word	0x00000000
        /*0064*/ 	.short	0x0015
        /*0066*/ 	.short	0x0068
        /*0068*/ 	.byte	0x00, 0xf0, 0x11, 0x00


	//----- nvinfo : EIATTR_KPARAM_INFO
	.align		4
.L_20:
        /*006c*/ 	.byte	0x04, 0x17
        /*006e*/ 	.short	(.L_22 - .L_21)
.L_21:
        /*0070*/ 	.word	0x00000000
        /*0074*/ 	.short	0x0014
        /*0076*/ 	.short	0x0064
        /*0078*/ 	.byte	0x00, 0xf0, 0x11, 0x00


	//----- nvinfo : EIATTR_KPARAM_INFO
	.align		4
.L_22:
        /*007c*/ 	.byte	0x04, 0x17
        /*007e*/ 	.short	(.L_24 - .L_23)
.L_23:
        /*0080*/ 	.word	0x00000000
        /*0084*/ 	.short	0x0013
        /*0086*/ 	.short	0x0060
        /*0088*/ 	.byte	0x00, 0xf0, 0x11, 0x00


	//----- nvinfo : EIATTR_KPARAM_INFO
	.align		4
.L_24:
        /*008c*/ 	.byte	0x04, 0x17
        /*008e*/ 	.short	(.L_26 - .L_25)
.L_25:
        /*0090*/ 	.word	0x00000000
        /*0094*/ 	.short	0x0012
        /*0096*/ 	.short	0x005c
        /*0098*/ 	.byte	0x00, 0xf0, 0x11, 0x00


	//----- nvinfo : EIATTR_KPARAM_INFO
	.align		4
.L_26:
        /*009c*/ 	.byte	0x04, 0x17
        /*009e*/ 	.short	(.L_28 - .L_27)
.L_27:
        /*00a0*/ 	.word	0x00000000
        /*00a4*/ 	.short	0x0011
        /*00a6*/ 	.short	0x0058
        /*00a8*/ 	.byte	0x00, 0xf0, 0x11, 0x00


	//----- nvinfo : EIATTR_KPARAM_INFO
	.align		4
.L_28:
        /*00ac*/ 	.byte	0x04, 0x17
        /*00ae*/ 	.short	(.L_30 - .L_29)
.L_29:
        /*00b0*/ 	.word	0x00000000
        /*00b4*/ 	.short	0x0010
        /*00b6*/ 	.short	0x0054
        /*00b8*/ 	.byte	0x00, 0xf0, 0x11, 0x00


	//----- nvinfo : EIATTR_KPARAM_INFO
	.align		4
.L_30:
        /*00bc*/ 	.byte	0x04, 0x17
        /*00be*/ 	.short	(.L_32 - .L_31)
.L_31:
        /*00c0*/ 	.word	0x00000000
        /*00c4*/ 	.short	0x000f
        /*00c6*/ 	.short	0x0050
        /*00c8*/ 	.byte	0x00, 0xf0, 0x11, 0x00


	//----- nvinfo : EIATTR_KPARAM_INFO
	.align		4
.L_32:
        /*00cc*/ 	.byte	0x04, 0x17
        /*00ce*/ 	.short	(.L_34 - .L_33)
.L_33:
        /*00d0*/ 	.word	0x00000000
        /*00d4*/ 	.short	0x000e
        /*00d6*/ 	.short	0x004c
        /*00d8*/ 	.byte	0x00, 0xf0, 0x11, 0x00


	//----- nvinfo : EIATTR_KPARAM_INFO
	.align		4
.L_34:
        /*00dc*/ 	.byte	0x04, 0x17
        /*00de*/ 	.short	(.L_36 - .L_35)
.L_35:
        /*00e0*/ 	.word	0x00000000
        /*00e4*/ 	.short	0x000d
        /*00e6*/ 	.short	0x0048
        /*00e8*/ 	.byte	0x00, 0xf0, 0x11, 0x00


	//----- nvinfo : EIATTR_KPARAM_INFO
	.align		4
.L_36:
        /*00ec*/ 	.byte	0x04, 0x17
        /*00ee*/ 	.short	(.L_38 - .L_37)
.L_37:
        /*00f0*/ 	.word	0x00000000
        /*00f4*/ 	.short	0x000c
        /*00f6*/ 	.short	0x0044
        /*00f8*/ 	.byte	0x00, 0xf0, 0x11, 0x00


	//----- nvinfo : EIATTR_KPARAM_INFO
	.align		4
.L_38:
        /*00fc*/ 	.byte	0x04, 0x17
        /*00fe*/ 	.short	(.L_40 - .L_39)
.L_39:
        /*0100*/ 	.word	0x00000000
        /*0104*/ 	.short	0x000b
        /*0106*/ 	.short	0x0040
        /*0108*/ 	.byte	0x00, 0xf0, 0x11, 0x00


	//----- nvinfo : EIATTR_KPARAM_INFO
	.align		4
.L_40:
        /*010c*/ 	.byte	0x04, 0x17
        /*010e*/ 	.short	(.L_42 - .L_41)
.L_41:
        /*0110*/ 	.word	0x00000000
        /*0114*/ 	.short	0x000a
        /*0116*/ 	.short	0x003c
        /*0118*/ 	.byte	0x00, 0xf0, 0x11, 0x00


	//----- nvinfo : EIATTR_KPARAM_INFO
	.align		4
.L_42:
        /*011c*/ 	.byte	0x04, 0x17
        /*011e*/ 	.short	(.L_44 - .L_43)
.L_43:
        /*0120*/ 	.word	0x00000000
        /*0124*/ 	.short	0x0009
        /*0126*/ 	.short	0x0038
        /*0128*/ 	.byte	0x00, 0xf0, 0x11, 0x00


	//----- nvinfo : EIATTR_KPARAM_INFO
	.align		4
.L_44:
        /*012c*/ 	.byte	0x04, 0x17
        /*012e*/ 	.short	(.L_46 - .L_45)
.L_45:
        /*0130*/ 	.word	0x00000000
        /*0134*/ 	.short	0x0008
        /*0136*/ 	.short	0x0034
        /*0138*/ 	.byte	0x00, 0xf0, 0x11, 0x00


	//----- nvinfo : EIATTR_KPARAM_INFO
	.align		4
.L_46:
        /*013c*/ 	.byte	0x04, 0x17
        /*013e*/ 	.short	(.L_48 - .L_47)
.L_47:
        /*0140*/ 	.word	0x00000000
        /*0144*/ 	.short	0x0007
        /*0146*/ 	.short	0x0030
        /*0148*/ 	.byte	0x00, 0xf0, 0x11, 0x00


	//----- nvinfo : EIATTR_KPARAM_INFO
	.align		4
.L_48:
        /*014c*/ 	.byte	0x04, 0x17
        /*014e*/ 	.short	(.L_50 - .L_49)
.L_49:
        /*0150*/ 	.word	0x00000000
        /*0154*/ 	.short	0x0006
        /*0156*/ 	.short	0x002c
        /*0158*/ 	.byte	0x00, 0xf0, 0x11, 0x00


	//----- nvinfo : EIATTR_KPARAM_INFO
	.align		4
.L_50:
        /*015c*/ 	.byte	0x04, 0x17
        /*015e*/ 	.short	(.L_52 - .L_51)
.L_51:
        /*0160*/ 	.word	0x00000000
        /*0164*/ 	.short	0x0005
        /*0166*/ 	.short	0x0028
        /*0168*/ 	.byte	0x00, 0xf0, 0x11, 0x00


	//----- nvinfo : EIATTR_KPARAM_INFO
	.align		4
.L_52:
        /*016c*/ 	.byte	0x04, 0x17
        /*016e*/ 	.short	(.L_54 - .L_53)
.L_53:
        /*0170*/ 	.word	0x00000000
        /*0174*/ 	.short	0x0004
        /*0176*/ 	.short	0x0020
        /*0178*/ 	.byte	0x00, 0xf4, 0x21, 0x00


	//----- nvinfo : EIATTR_KPARAM_INFO
	.align		4
.L_54:
        /*017c*/ 	.byte	0x04, 0x17
        /*017e*/ 	.short	(.L_56 - .L_55)
.L_55:
        /*0180*/ 	.word	0x00000000
        /*0184*/ 	.short	0x0003
        /*0186*/ 	.short	0x0018
        /*0188*/ 	.byte	0x00, 0xf4, 0x21, 0x00


	//----- nvinfo : EIATTR_KPARAM_INFO
	.align		4
.L_56:
        /*018c*/ 	.byte	0x04, 0x17
        /*018e*/ 	.short	(.L_58 - .L_57)
.L_57:
        /*0190*/ 	.word	0x00000000
        /*0194*/ 	.short	0x0002
        /*0196*/ 	.short	0x0010
        /*0198*/ 	.byte	0x00, 0xf4, 0x21, 0x00


	//----- nvinfo : EIATTR_KPARAM_INFO
	.align		4
.L_58:
        /*019c*/ 	.byte	0x04, 0x17
        /*019e*/ 	.short	(.L_60 - .L_59)
.L_59:
        /*01a0*/ 	.word	0x00000000
        /*01a4*/ 	.short	0x0001
        /*01a6*/ 	.short	0x0008
        /*01a8*/ 	.byte	0x00, 0xf4, 0x21, 0x00


	//----- nvinfo : EIATTR_KPARAM_INFO
	.align		4
.L_60:
        /*01ac*/ 	.byte	0x04, 0x17
        /*01ae*/ 	.short	(.L_62 - .L_61)
.L_61:
        /*01b0*/ 	.word	0x00000000
        /*01b4*/ 	.short	0x0000
        /*01b6*/ 	.short	0x0000
        /*01b8*/ 	.byte	0x00, 0xf4, 0x21, 0x00


	//----- nvinfo : EIATTR_MAXREG_COUNT
	.align		4
.L_62:
        /*01bc*/ 	.byte	0x03, 0x1b
        /*01be*/ 	.short	0x00ff


	//----- nvinfo : EIATTR_NUM_BARRIERS
	.align		4
        /*01c0*/ 	.byte	0x02, 0x4c
        /*01c2*/ 	.byte	0x01
	.zero		1


	//----- nvinfo : EIATTR_MERCURY_ISA_VERSION
	.align		4
        /*01c4*/ 	.byte	0x03, 0x5f
        /*01c6*/ 	.short	0x0000


	//----- nvinfo : EIATTR_COOP_GROUP_MASK_REGIDS
	.align		4
        /*01c8*/ 	.byte	0x04, 0x29
        /*01ca*/ 	.short	(.L_64 - .L_63)


	//   ....[0]....
.L_63:
        /*01cc*/ 	.word	0xffffffff


	//   ....[1]....
        /*01d0*/ 	.word	0xffffffff


	//   ....[2]....
        /*01d4*/ 	.word	0xffffffff


	//   ....[3]....
        /*01d8*/ 	.word	0xffffffff


	//   ....[4]....
        /*01dc*/ 	.word	0xffffffff


	//   ....[5]....
        /*01e0*/ 	.word	0xffffffff


	//   ....[6]....
        /*01e4*/ 	.word	0xffffffff


	//   ....[7]....
        /*01e8*/ 	.word	0xffffffff


	//----- nvinfo : EIATTR_COOP_GROUP_INSTR_OFFSETS
	.align		4
.L_64:
        /*01ec*/ 	.byte	0x04, 0x28
        /*01ee*/ 	.short	(.L_66 - .L_65)


	//   ....[0]....
.L_65:
        /*01f0*/ 	.word	0x000010d0


	//   ....[1]....
        /*01f4*/ 	.word	0x00001110


	//   ....[2]....
        /*01f8*/ 	.word	0x00001130


	//   ....[3]....
        /*01fc*/ 	.word	0x00001150


	//   ....[4]....
        /*0200*/ 	.word	0x00001550


	//   ....[5]....
        /*0204*/ 	.word	0x00001570


	//   ....[6]....
        /*0208*/ 	.word	0x00001680


	//   ....[7]....
        /*020c*/ 	.word	0x00001690


	//----- nvinfo : EIATTR_EXIT_INSTR_OFFSETS
	.align		4
.L_66:
        /*0210*/ 	.byte	0x04, 0x1c
        /*0212*/ 	.short	(.L_68 - .L_67)


	//   ....[0]....
.L_67:
        /*0214*/ 	.word	0x00002be0


	//   ....[1]....
        /*0218*/ 	.word	0x00002c80


	//----- nvinfo : EIATTR_REQNTID
	.align		4
.L_68:
        /*021c*/ 	.byte	0x04, 0x10
        /*021e*/ 	.short	(.L_70 - .L_69)
.L_69:
        /*0220*/ 	.word	0x00000100
        /*0224*/ 	.word	0x00000001
        /*0228*/ 	.word	0x00000001
.L_70:


//--------------------- .nv.callgraph             --------------------------
	.section	.nv.callgraph,"",@"SHT_CUDA_CALLGRAPH"
	.align	4
	.sectionentsize	8
	.align		4
        /*0000*/ 	.word	0x00000000
	.align		4
        /*0004*/ 	.word	0xffffffff
	.align		4
        /*0008*/ 	.word	0x00000000
	.align		4
        /*000c*/ 	.word	0xfffffffe
	.align		4
        /*0010*/ 	.word	0x00000000
	.align		4
        /*0014*/ 	.word	0xfffffffd
	.align		4
        /*0018*/ 	.word	0x00000000
	.align		4
        /*001c*/ 	.word	0xfffffffc


//--------------------- .nv.rel.action            --------------------------
	.section	.nv.rel.action,"",@"SHT_CUDA_RELOCINFO"
	.align	8
	.sectionentsize	8
        /*0000*/ 	.byte	0x73, 0x00, 0x00, 0x00, 0x00, 0x00, 0x00, 0x00, 0x00, 0x00, 0x00, 0x11, 0x25, 0x00, 0x05, 0x36


//--------------------- .nv.constant4             --------------------------
	.section	.nv.constant4,"a",@progbits
	.align	8
	.align		8
.nv.constant4:
        /*0000*/ 	.dword	_$_str


//--------------------- .nv.constant0.attn_fwd    --------------------------
	.section	.nv.constant0.attn_fwd,"a",@progbits
	.sectionflags	@""
	.align	4
.nv.constant0.attn_fwd:
	.zero		488


//--------------------- .text.attn_fwd            --------------------------
	.section	.text.attn_fwd,"ax",@progbits
	.sectioninfo	@"SHI_REGISTERS=98"
	.align	128
        .global         attn_fwd
        .type           attn_fwd,@function
        .size           attn_fwd,(.L_x_3 - attn_fwd)
        .other          attn_fwd,@"STO_CUDA_ENTRY STV_DEFAULT"
attn_fwd:
.text.attn_fwd:
[----:B------:R-:W-:Y:S02]  /*0000*/  MOV R1, c[0x0][0x28] ;  /* 0x00000a0000017a02 */ /* 0x000fe40000000f00 */
[----:B------:R-:W0:Y:S01]  /*0010*/  S2R R0, SR_TID.X ;  /* 0x0000000000007919 */ /* 0x000e220000002100 */
[----:B------:R-:W-:Y:S01]  /*0020*/  IMAD.MOV.U32 R22, RZ, RZ, c[0x0][0x198] ;  /* 0x00006600ff167624 */ /* 0x000fe200078e00ff */
[----:B------:R-:W-:Y:S02]  /*0030*/  ULDC.64 UR4, c[0x0][0x118] ;  /* 0x0000460000047ab9 */ /* 0x000fe40000000a00 */
[----:B------:R-:W1:Y:S04]  /*0040*/  S2R R3, SR_CTAID.X ;  /* 0x0000000000037919 */ /* 0x000e680000002500 */
[----:B------:R-:W2:Y:S01]  /*0050*/  S2R R2, SR_CTAID.Y ;  /* 0x0000000000027919 */ /* 0x000ea20000002600 */
[----:B0-----:R-:W-:Y:S02]  /*0060*/  LOP3.LUT R52, R0, 0x3f, RZ, 0xc0, !PT ;  /* 0x0000003f00347812 */ /* 0x001fe400078ec0ff */
[----:B------:R-:W-:-:S02]  /*0070*/  SHF.R.U32.HI R4, RZ, 0x6, R0 ;  /* 0x00000006ff047819 */ /* 0x000fc40000011600 */
[----:B-1----:R-:W-:Y:S02]  /*0080*/  LEA R3, R3, R52, 0x6 ;  /* 0x0000003403037211 */ /* 0x002fe400078e30ff */
[----:B------:R-:W-:Y:S01]  /*0090*/  SGXT.U32 R4, R4, 0x2 ;  /* 0x000000020404781a */ /* 0x000fe20000000000 */
[----:B--2---:R-:W-:Y:S02]  /*00a0*/  IMAD R5, R2, c[0x0][0x190], RZ ;  /* 0x0000640002057a24 */ /* 0x004fe400078e02ff */
[----:B------:R-:W-:Y:S02]  /*00b0*/  IMAD R7, R3, c[0x0][0x194], RZ ;  /* 0x0000650003077a24 */ /* 0x000fe400078e02ff */
[----:B------:R-:W-:Y:S01]  /*00c0*/  IMAD R11, R4, c[0x0][0x198], RZ ;  /* 0x00006600040b7a24 */ /* 0x000fe200078e02ff */
[C---:B------:R-:W-:Y:S01]  /*00d0*/  SHF.L.U32 R6, R5.reuse, 0x1, RZ ;  /* 0x0000000105067819 */ /* 0x040fe200000006ff */
[----:B------:R-:W-:Y:S01]  /*00e0*/  IMAD.HI R5, R5, 0x2, RZ ;  /* 0x0000000205057827 */ /* 0x000fe200078e02ff */
[----:B------:R-:W-:-:S03]  /*00f0*/  SHF.L.U32 R9, R7, 0x1, RZ ;  /* 0x0000000107097819 */ /* 0x000fc600000006ff */
[----:B------:R-:W-:Y:S01]  /*0100*/  IMAD R12, R22, 0x4, R11 ;  /* 0x00000004160c7824 */ /* 0x000fe200078e020b */
[----:B------:R-:W-:Y:S01]  /*0110*/  IADD3 R36, P0, P1, R9, c[0x0][0x160], R6 ;  /* 0x0000580009247a10 */ /* 0x000fe2000791e006 */
[----:B------:R-:W-:-:S03]  /*0120*/  IMAD.HI R8, R7, 0x2, RZ ;  /* 0x0000000207087827 */ /* 0x000fc600078e02ff */
[----:B------:R-:W-:Y:S02]  /*0130*/  LEA R9, R22, R12, 0x2 ;  /* 0x0000000c16097211 */ /* 0x000fe400078e10ff */
[----:B------:R-:W-:Y:S02]  /*0140*/  IADD3.X R38, R8, c[0x0][0x164], R5, P0, P1 ;  /* 0x0000590008267a10 */ /* 0x000fe400007e2405 */
[-C--:B------:R-:W-:Y:S02]  /*0150*/  LEA R6, P0, R11, R36.reuse, 0x1 ;  /* 0x000000240b067211 */ /* 0x080fe400078008ff */
[C---:B------:R-:W-:Y:S02]  /*0160*/  LEA R5, R22.reuse, R9, 0x2 ;  /* 0x0000000916057211 */ /* 0x040fe400078e10ff */
[----:B------:R-:W-:Y:S02]  /*0170*/  LEA R10, P1, R9, R36, 0x1 ;  /* 0x00000024090a7211 */ /* 0x000fe400078208ff */
[----:B------:R-:W-:Y:S01]  /*0180*/  LEA.HI.X.SX32 R7, R11, R38, 0x1, P0 ;  /* 0x000000260b077211 */ /* 0x000fe200000f0eff */
[----:B------:R-:W-:Y:S01]  /*0190*/  IMAD R15, R22, 0x4, R5 ;  /* 0x00000004160f7824 */ /* 0x000fe200078e0205 */
[----:B------:R-:W-:-:S02]  /*01a0*/  LEA R8, P0, R12, R36, 0x1 ;  /* 0x000000240c087211 */ /* 0x000fc400078008ff */
[-C--:B------:R-:W-:Y:S01]  /*01b0*/  LEA.HI.X.SX32 R11, R9, R38.reuse, 0x1, P1 ;  /* 0x00000026090b7211 */ /* 0x080fe200008f0eff */
[----:B------:R0:W2:Y:S01]  /*01c0*/  LDG.E.U16 R24, [R6.64] ;  /* 0x0000000406187981 */ /* 0x0000a2000c1e1500 */
[----:B------:R-:W-:Y:S02]  /*01d0*/  LEA.HI.X.SX32 R9, R12, R38, 0x1, P0 ;  /* 0x000000260c097211 */ /* 0x000fe400000f0eff */
[C---:B------:R-:W-:Y:S01]  /*01e0*/  LEA R12, P0, R5.reuse, R36, 0x1 ;  /* 0x00000024050c7211 */ /* 0x040fe200078008ff */
[----:B------:R1:W3:Y:S01]  /*01f0*/  LDG.E.U16 R26, [R10.64] ;  /* 0x000000040a1a7981 */ /* 0x0002e2000c1e1500 */
[C---:B------:R-:W-:Y:S02]  /*0200*/  LEA R16, R22.reuse, R15, 0x2 ;  /* 0x0000000f16107211 */ /* 0x040fe400078e10ff */
[----:B------:R-:W-:Y:S01]  /*0210*/  LEA.HI.X.SX32 R13, R5, R38, 0x1, P0 ;  /* 0x00000026050d7211 */ /* 0x000fe200000f0eff */
[----:B------:R4:W5:Y:S01]  /*0220*/  LDG.E.U16 R23, [R8.64] ;  /* 0x0000000408177981 */ /* 0x000962000c1e1500 */
[----:B------:R-:W-:-:S02]  /*0230*/  LEA R5, R22, R16, 0x2 ;  /* 0x0000001016057211 */ /* 0x000fc400078e10ff */
[-C--:B0-----:R-:W-:Y:S01]  /*0240*/  LEA R6, P0, R16, R36.reuse, 0x1 ;  /* 0x0000002410067211 */ /* 0x081fe200078008ff */
[----:B------:R0:W5:Y:S01]  /*0250*/  LDG.E.U16 R25, [R12.64] ;  /* 0x000000040c197981 */ /* 0x000162000c1e1500 */
[----:B------:R-:W-:Y:S01]  /*0260*/  LEA R14, P1, R15, R36, 0x1 ;  /* 0x000000240f0e7211 */ /* 0x000fe200078208ff */
[----:B------:R-:W-:Y:S01]  /*0270*/  IMAD R17, R22, 0x4, R5 ;  /* 0x0000000416117824 */ /* 0x000fe200078e0205 */
[----:B------:R-:W-:-:S04]  /*0280*/  LEA.HI.X.SX32 R7, R16, R38, 0x1, P0 ;  /* 0x0000002610077211 */ /* 0x000fc800000f0eff */
[C---:B------:R-:W-:Y:S01]  /*0290*/  LEA R18, R22.reuse, R17, 0x2 ;  /* 0x0000001116127211 */ /* 0x040fe200078e10ff */
[----:B------:R0:W5:Y:S01]  /*02a0*/  LDG.E.U16 R27, [R6.64] ;  /* 0x00000004061b7981 */ /* 0x000162000c1e1500 */
[C---:B-1----:R-:W-:Y:S02]  /*02b0*/  LEA R10, P0, R5.reuse, R36, 0x1 ;  /* 0x00000024050a7211 */ /* 0x042fe400078008ff */
[----:B------:R-:W-:Y:S02]  /*02c0*/  LEA R20, R22, R18, 0x2 ;  /* 0x0000001216147211 */ /* 0x000fe400078e10ff */
[----:B------:R-:W-:-:S03]  /*02d0*/  LEA.HI.X.SX32 R11, R5, R38, 0x1, P0 ;  /* 0x00000026050b7211 */ /* 0x000fc600000f0eff */
[C---:B------:R-:W-:Y:S01]  /*02e0*/  IMAD R5, R22.reuse, 0x4, R20 ;  /* 0x0000000416057824 */ /* 0x040fe200078e0214 */
[----:B------:R-:W-:Y:S01]  /*02f0*/  LEA.HI.X.SX32 R15, R15, R38, 0x1, P1 ;  /* 0x000000260f0f7211 */ /* 0x000fe200008f0eff */
[----:B------:R1:W5:Y:S01]  /*0300*/  LDG.E.U16 R30, [R10.64] ;  /* 0x000000040a1e7981 */ /* 0x000362000c1e1500 */
[C---:B----4-:R-:W-:Y:S02]  /*0310*/  LEA R8, P0, R17.reuse, R36, 0x1 ;  /* 0x0000002411087211 */ /* 0x050fe400078008ff */
[----:B------:R-:W-:Y:S01]  /*0320*/  LEA R21, R22, R5, 0x2 ;  /* 0x0000000516157211 */ /* 0x000fe200078e10ff */
[----:B------:R4:W5:Y:S01]  /*0330*/  LDG.E.U16 R28, [R14.64] ;  /* 0x000000040e1c7981 */ /* 0x000962000c1e1500 */
[----:B------:R-:W-:Y:S02]  /*0340*/  LEA.HI.X.SX32 R9, R17, R38, 0x1, P0 ;  /* 0x0000002611097211 */ /* 0x000fe400000f0eff */
[CC--:B0-----:R-:W-:Y:S02]  /*0350*/  LEA R12, P0, R5.reuse, R36.reuse, 0x1 ;  /* 0x00000024050c7211 */ /* 0x0c1fe400078008ff */
[----:B------:R-:W-:Y:S01]  /*0360*/  LEA R16, P1, R18, R36, 0x1 ;  /* 0x0000002412107211 */ /* 0x000fe200078208ff */
[----:B------:R0:W5:Y:S01]  /*0370*/  LDG.E.U16 R31, [R8.64] ;  /* 0x00000004081f7981 */ /* 0x000162000c1e1500 */
[----:B------:R-:W-:-:S02]  /*0380*/  LEA.HI.X.SX32 R13, R5, R38, 0x1, P0 ;  /* 0x00000026050d7211 */ /* 0x000fc400000f0eff */
[----:B----4-:R-:W-:Y:S02]  /*0390*/  LEA R14, R22, R21, 0x2 ;  /* 0x00000015160e7211 */ /* 0x010fe400078e10ff */
[----:B------:R-:W-:Y:S01]  /*03a0*/  LEA.HI.X.SX32 R17, R18, R38, 0x1, P1 ;  /* 0x0000002612117211 */ /* 0x000fe200008f0eff */
[----:B------:R4:W5:Y:S01]  /*03b0*/  LDG.E.U16 R12, [R12.64] ;  /* 0x000000040c0c7981 */ /* 0x000962000c1e1500 */
[----:B------:R-:W-:Y:S02]  /*03c0*/  LEA R15, R22, R14, 0x2 ;  /* 0x0000000e160f7211 */ /* 0x000fe400078e10ff */
[----:B------:R-:W-:Y:S01]  /*03d0*/  LEA R6, P0, R14, R36, 0x1 ;  /* 0x000000240e067211 */ /* 0x000fe200078008ff */
[----:B------:R0:W5:Y:S02]  /*03e0*/  LDG.E.U16 R32, [R16.64] ;  /* 0x0000000410207981 */ /* 0x000164000c1e1500 */
[----:B------:R-:W-:Y:S01]  /*03f0*/  IMAD R5, R22, 0x4, R15 ;  /* 0x0000000416057824 */ /* 0x000fe200078e020f */
[----:B------:R-:W-:-:S02]  /*0400*/  LEA.HI.X.SX32 R7, R14, R38, 0x1, P0 ;  /* 0x000000260e077211 */ /* 0x000fc400000f0eff */
[CC--:B-1----:R-:W-:Y:S02]  /*0410*/  LEA R10, P0, R20.reuse, R36.reuse, 0x1 ;  /* 0x00000024140a7211 */ /* 0x0c2fe400078008ff */
[----:B------:R-:W-:Y:S01]  /*0420*/  LEA R18, P1, R5, R36, 0x1 ;  /* 0x0000002405127211 */ /* 0x000fe200078208ff */
[----:B------:R1:W5:Y:S01]  /*0430*/  LDG.E.U16 R34, [R6.64] ;  /* 0x0000000406227981 */ /* 0x000362000c1e1500 */
[----:B------:R-:W-:Y:S02]  /*0440*/  LEA.HI.X.SX32 R11, R20, R38, 0x1, P0 ;  /* 0x00000026140b7211 */ /* 0x000fe400000f0eff */
[----:B0-----:R-:W-:Y:S02]  /*0450*/  LEA R8, P0, R21, R36, 0x1 ;  /* 0x0000002415087211 */ /* 0x001fe400078008ff */
[----:B------:R-:W-:Y:S02]  /*0460*/  LEA R22, R22, R5, 0x2 ;  /* 0x0000000516167211 */ /* 0x000fe400078e10ff */
[-C--:B------:R-:W-:Y:S01]  /*0470*/  LEA.HI.X.SX32 R19, R5, R38.reuse, 0x1, P1 ;  /* 0x0000002605137211 */ /* 0x080fe200008f0eff */
[----:B------:R-:W5:Y:S01]  /*0480*/  LDG.E.U16 R11, [R10.64] ;  /* 0x000000040a0b7981 */ /* 0x000f62000c1e1500 */
[----:B------:R-:W-:-:S02]  /*0490*/  LEA.HI.X.SX32 R9, R21, R38, 0x1, P0 ;  /* 0x0000002615097211 */ /* 0x000fc400000f0eff */
[CC--:B------:R-:W-:Y:S01]  /*04a0*/  LEA R14, P1, R15.reuse, R36.reuse, 0x1 ;  /* 0x000000240f0e7211 */ /* 0x0c0fe200078208ff */
[----:B------:R0:W5:Y:S01]  /*04b0*/  LDG.E.U16 R18, [R18.64] ;  /* 0x0000000412127981 */ /* 0x000162000c1e1500 */
[C---:B------:R-:W-:Y:S02]  /*04c0*/  LEA R16, P0, R22.reuse, R36, 0x1 ;  /* 0x0000002416107211 */ /* 0x040fe400078008ff */
[-C--:B------:R-:W-:Y:S01]  /*04d0*/  LEA.HI.X.SX32 R15, R15, R38.reuse, 0x1, P1 ;  /* 0x000000260f0f7211 */ /* 0x080fe200008f0eff */
[----:B------:R0:W5:Y:S01]  /*04e0*/  LDG.E.U16 R9, [R8.64] ;  /* 0x0000000408097981 */ /* 0x000162000c1e1500 */
[----:B------:R-:W-:-:S04]  /*04f0*/  LEA.HI.X.SX32 R17, R22, R38, 0x1, P0 ;  /* 0x0000002616117211 */ /* 0x000fc800000f0eff */
[----:B------:R-:W5:Y:S04]  /*0500*/  LDG.E.U16 R15, [R14.64] ;  /* 0x000000040e0f7981 */ /* 0x000f68000c1e1500 */
[----:B------:R-:W5:Y:S01]  /*0510*/  LDG.E.U16 R17, [R16.64] ;  /* 0x0000000410117981 */ /* 0x000f62000c1e1500 */
[C---:B------:R-:W-:Y:S02]  /*0520*/  LOP3.LUT R5, R0.reuse, 0xc0, RZ, 0xc0, !PT ;  /* 0x000000c000057812 */ /* 0x040fe400078ec0ff */
[----:B-1----:R-:W-:Y:S02]  /*0530*/  SHF.L.U32 R6, R0, 0x1, RZ ;  /* 0x0000000100067819 */ /* 0x002fe400000006ff */
[----:B------:R-:W-:-:S04]  /*0540*/  SHF.R.U32.HI R7, RZ, 0x2, R5 ;  /* 0x00000002ff077819 */ /* 0x000fc80000011605 */
[----:B------:R-:W-:-:S04]  /*0550*/  LOP3.LUT R7, R7, 0x1fe, R6, 0x78, !PT ;  /* 0x000001fe07077812 */ /* 0x000fc800078e7806 */
[----:B0-----:R-:W-:Y:S02]  /*0560*/  LOP3.LUT R8, R7, 0x40, RZ, 0x3c, !PT ;  /* 0x0000004007087812 */ /* 0x001fe400078e3cff */
[----:B----4-:R-:W-:-:S04]  /*0570*/  MOV R13, c[0x0][0x1d0] ;  /* 0x00007400000d7a02 */ /* 0x010fc80000000f00 */
[----:B------:R-:W-:Y:S01]  /*0580*/  ISETP.GE.AND P0, PT, R13, 0x1, PT ;  /* 0x000000010d00780c */ /* 0x000fe20003f06270 */
[----:B------:R-:W-:Y:S01]  /*0590*/  IMAD.MOV.U32 R64, RZ, RZ, -0x800000 ;  /* 0xff800000ff407424 */ /* 0x000fe200078e00ff */
[----:B------:R-:W-:Y:S01]  /*05a0*/  MOV R19, 0x3f800000 ;  /* 0x3f80000000137802 */ /* 0x000fe20000000f00 */
[----:B------:R-:W-:Y:S01]  /*05b0*/  CS2R R20, SRZ ;  /* 0x0000000000147805 */ /* 0x000fe2000001ff00 */
[----:B------:R-:W-:Y:S01]  /*05c0*/  MOV R65, 0xff800000 ;  /* 0xff80000000417802 */ /* 0x000fe20000000f00 */
[----:B------:R-:W-:Y:S01]  /*05d0*/  CS2R R36, SRZ ;  /* 0x0000000000247805 */ /* 0x000fe2000001ff00 */
[----:B------:R-:W-:Y:S01]  /*05e0*/  CS2R R38, SRZ ;  /* 0x0000000000267805 */ /* 0x000fe2000001ff00 */
[----:B------:R-:W-:Y:S01]  /*05f0*/  CS2R R44, SRZ ;  /* 0x00000000002c7805 */ /* 0x000fe2000001ff00 */
[----:B------:R-:W-:Y:S01]  /*0600*/  CS2R R46, SRZ ;  /* 0x00000000002e7805 */ /* 0x000fe2000001ff00 */
[----:B------:R-:W-:Y:S01]  /*0610*/  CS2R R40, SRZ ;  /* 0x0000000000287805 */ /* 0x000fe2000001ff00 */
[----:B------:R-:W-:Y:S01]  /*0620*/  CS2R R42, SRZ ;  /* 0x00000000002a7805 */ /* 0x000fe2000001ff00 */
[----:B------:R-:W-:Y:S01]  /*0630*/  CS2R R48, SRZ ;  /* 0x0000000000307805 */ /* 0x000fe2000001ff00 */
[----:B------:R-:W-:Y:S01]  /*0640*/  CS2R R50, SRZ ;  /* 0x0000000000327805 */ /* 0x000fe2000001ff00 */
[----:B------:R-:W-:Y:S01]  /*0650*/  IMAD.SHL.U32 R13, R0, 0x20, RZ ;  /* 0x00000020000d7824 */ /* 0x000fe200078e00ff */
[----:B--2---:R-:W-:Y:S04]  /*0660*/  STS.U16 [R7], R24 ;  /* 0x0000001807007388 */ /* 0x004fe80000000400 */
[----:B---3--:R-:W-:Y:S04]  /*0670*/  STS.U16 [R7+0x400], R26 ;  /* 0x0004001a07007388 */ /* 0x008fe80000000400 */
[----:B-----5:R-:W-:Y:S04]  /*0680*/  STS.U16 [R7+0xc00], R30 ;  /* 0x000c001e07007388 */ /* 0x020fe80000000400 */
[----:B------:R-:W-:Y:S04]  /*0690*/  STS.U16 [R7+0x800], R28 ;  /* 0x0008001c07007388 */ /* 0x000fe80000000400 */
[----:B------:R0:W-:Y:S04]  /*06a0*/  STS.U16 [R7+0x1400], R12 ;  /* 0x0014000c07007388 */ /* 0x0001e80000000400 */
[----:B------:R1:W-:Y:S04]  /*06b0*/  STS.U16 [R7+0x1000], R32 ;  /* 0x0010002007007388 */ /* 0x0003e80000000400 */
[----:B------:R2:W-:Y:S04]  /*06c0*/  STS.U16 [R7+0x1800], R34 ;  /* 0x0018002207007388 */ /* 0x0005e80000000400 */
[----:B------:R-:W-:Y:S04]  /*06d0*/  STS.U16 [R7+0x1c00], R18 ;  /* 0x001c001207007388 */ /* 0x000fe80000000400 */
[----:B------:R-:W-:Y:S04]  /*06e0*/  STS.U16 [R8+0x1200], R11 ;  /* 0x0012000b08007388 */ /* 0x000fe80000000400 */
[----:B------:R-:W-:Y:S04]  /*06f0*/  STS.U16 [R8+0x1600], R9 ;  /* 0x0016000908007388 */ /* 0x000fe80000000400 */
[----:B------:R-:W-:Y:S04]  /*0700*/  STS.U16 [R8+0x1a00], R15 ;  /* 0x001a000f08007388 */ /* 0x000fe80000000400 */
[----:B------:R-:W-:Y:S01]  /*0710*/  STS.U16 [R8+0x1e00], R17 ;  /* 0x001e001108007388 */ /* 0x000fe20000000400 */
[----:B0-----:R-:W-:Y:S01]  /*0720*/  MOV R12, 0x3f800000 ;  /* 0x3f800000000c7802 */ /* 0x001fe20000000f00 */
[----:B------:R-:W-:Y:S01]  /*0730*/  CS2R R28, SRZ ;  /* 0x00000000001c7805 */ /* 0x000fe2000001ff00 */
[----:B-1----:R-:W-:Y:S01]  /*0740*/  CS2R R32, SRZ ;  /* 0x0000000000207805 */ /* 0x002fe2000001ff00 */
[----:B------:R0:W-:Y:S01]  /*0750*/  STS.U16 [R8+0x200], R23 ;  /* 0x0002001708007388 */ /* 0x0001e20000000400 */
[----:B--2---:R-:W-:-:S03]  /*0760*/  CS2R R34, SRZ ;  /* 0x0000000000227805 */ /* 0x004fc6000001ff00 */
[----:B------:R1:W-:Y:S04]  /*0770*/  STS.U16 [R8+0x600], R25 ;  /* 0x0006001908007388 */ /* 0x0003e80000000400 */
[----:B------:R2:W-:Y:S01]  /*0780*/  STS.U16 [R8+0xa00], R27 ;  /* 0x000a001b08007388 */ /* 0x0005e20000000400 */
[----:B0-----:R-:W-:-:S03]  /*0790*/  CS2R R22, SRZ ;  /* 0x0000000000167805 */ /* 0x001fc6000001ff00 */
[----:B------:R0:W-:Y:S01]  /*07a0*/  STS.U16 [R8+0xe00], R31 ;  /* 0x000e001f08007388 */ /* 0x0001e20000000400 */
[----:B-1----:R-:W-:Y:S01]  /*07b0*/  CS2R R24, SRZ ;  /* 0x0000000000187805 */ /* 0x002fe2000001ff00 */
[----:B--2---:R-:W-:Y:S01]  /*07c0*/  CS2R R26, SRZ ;  /* 0x00000000001a7805 */ /* 0x004fe2000001ff00 */
[----:B0-----:R-:W-:Y:S01]  /*07d0*/  CS2R R30, SRZ ;  /* 0x00000000001e7805 */ /* 0x001fe2000001ff00 */
[----:B------:R-:W-:Y:S05]  /*07e0*/  @!P0 BRA `(.L_x_0) ;  /* 0x0000106000008947 */ /* 0x000fea0003800000 */
[----:B------:R-:W-:Y:S01]  /*07f0*/  IMAD R52, R52, c[0x0][0x1a8], RZ ;  /* 0x00006a0034347a24 */ /* 0x000fe200078e02ff */
[----:B------:R-:W-:Y:S01]  /*0800*/  LOP3.LUT R14, R0, 0xf, RZ, 0xc0, !PT ;  /* 0x0000000f000e7812 */ /* 0x000fe200078ec0ff */
[----:B------:R-:W-:Y:S01]  /*0810*/  IMAD R9, R2, c[0x0][0x1a0], RZ ;  /* 0x0000680002097a24 */ /* 0x000fe200078e02ff */
[----:B------:R-:W-:Y:S01]  /*0820*/  LOP3.LUT R15, R6, 0x10, RZ, 0xc0, !PT ;  /* 0x00000010060f7812 */ /* 0x000fe200078ec0ff */
[----:B------:R-:W-:Y:S01]  /*0830*/  IMAD R10, R2, c[0x0][0x1b0], RZ ;  /* 0x00006c00020a7a24 */ /* 0x000fe200078e02ff */
[C---:B------:R-:W-:Y:S01]  /*0840*/  SHF.L.U32 R12, R52.reuse, 0x1, RZ ;  /* 0x00000001340c7819 */ /* 0x040fe200000006ff */
[----:B------:R-:W-:Y:S01]  /*0850*/  IMAD.HI R52, R52, 0x2, RZ ;  /* 0x0000000234347827 */ /* 0x000fe200078e02ff */
[C---:B------:R-:W-:Y:S01]  /*0860*/  SHF.L.U32 R11, R9.reuse, 0x1, RZ ;  /* 0x00000001090b7819 */ /* 0x040fe200000006ff */
[----:B------:R-:W-:Y:S01]  /*0870*/  CS2R R28, SRZ ;  /* 0x00000000001c7805 */ /* 0x000fe2000001ff00 */
[----:B------:R-:W-:Y:S01]  /*0880*/  LOP3.LUT R16, R0, 0x10, RZ, 0xc0, !PT ;  /* 0x0000001000107812 */ /* 0x000fe200078ec0ff */
[----:B------:R-:W-:Y:S01]  /*0890*/  IMAD.HI R9, R9, 0x2, RZ ;  /* 0x0000000209097827 */ /* 0x000fe200078e02ff */
[----:B------:R-:W-:Y:S01]  /*08a0*/  IADD3 R82, P0, P1, R12, c[0x0][0x168], R11 ;  /* 0x00005a000c527a10 */ /* 0x000fe2000791e00b */
[----:B------:R-:W-:Y:S01]  /*08b0*/  CS2R R30, SRZ ;  /* 0x00000000001e7805 */ /* 0x000fe2000001ff00 */
[----:B------:R-:W-:Y:S01]  /*08c0*/  LOP3.LUT R11, R0, 0x7, RZ, 0xc0, !PT ;  /* 0x00000007000b7812 */ /* 0x000fe200078ec0ff */
[----:B------:R-:W-:Y:S01]  /*08d0*/  IMAD R12, R14, c[0x0][0x1b4], RZ ;  /* 0x00006d000e0c7a24 */ /* 0x000fe200078e02ff */
[--C-:B------:R-:W-:Y:S01]  /*08e0*/  LOP3.LUT R18, R15, 0x60, R0.reuse, 0xf8, !PT ;  /* 0x000000600f127812 */ /* 0x100fe200078ef800 */
[----:B------:R-:W-:Y:S01]  /*08f0*/  IMAD.SHL.U32 R15, R16, 0x40, RZ ;  /* 0x00000040100f7824 */ /* 0x000fe200078e00ff */
[----:B------:R-:W-:Y:S01]  /*0900*/  IADD3.X R52, R52, c[0x0][0x16c], R9, P0, P1 ;  /* 0x00005b0034347a10 */ /* 0x000fe200007e2409 */
[----:B------:R-:W-:Y:S01]  /*0910*/  IMAD R51, R11, 0x90, RZ ;  /* 0x000000900b337824 */ /* 0x000fe200078e02ff */
[C---:B------:R-:W-:Y:S01]  /*0920*/  SHF.L.U32 R11, R10.reuse, 0x1, RZ ;  /* 0x000000010a0b7819 */ /* 0x040fe200000006ff */
[----:B------:R-:W-:Y:S01]  /*0930*/  IMAD.HI R10, R10, 0x2, RZ ;  /* 0x000000020a0a7827 */ /* 0x000fe200078e02ff */
[C---:B------:R-:W-:Y:S01]  /*0940*/  SHF.L.U32 R14, R12.reuse, 0x1, RZ ;  /* 0x000000010c0e7819 */ /* 0x040fe200000006ff */
[----:B------:R-:W-:Y:S01]  /*0950*/  CS2R R24, SRZ ;  /* 0x0000000000187805 */ /* 0x000fe2000001ff00 */
[----:B------:R-:W-:Y:S01]  /*0960*/  LOP3.LUT R18, R51, R18, RZ, 0x3c, !PT ;  /* 0x0000001233127212 */ /* 0x000fe200078e3cff */
[----:B------:R-:W-:Y:S01]  /*0970*/  IMAD.HI R9, R12, 0x2, RZ ;  /* 0x000000020c097827 */ /* 0x000fe200078e02ff */
[----:B------:R-:W-:Y:S01]  /*0980*/  IADD3 R74, P0, P1, R14, c[0x0][0x170], R11 ;  /* 0x00005c000e4a7a10 */ /* 0x000fe2000791e00b */
[----:B------:R-:W-:Y:S01]  /*0990*/  CS2R R26, SRZ ;  /* 0x00000000001a7805 */ /* 0x000fe2000001ff00 */
[----:B------:R-:W-:Y:S01]  /*09a0*/  MOV R22, c[0x0][0x1a4] ;  /* 0x0000690000167a02 */ /* 0x000fe20000000f00 */
[----:B------:R-:W-:Y:S01]  /*09b0*/  IMAD R20, R16, -0x30, R15 ;  /* 0xffffffd010147824 */ /* 0x000fe200078e020f */
[----:B------:R-:W-:Y:S01]  /*09c0*/  SHF.R.S32.HI R16, RZ, 0x2, R0 ;  /* 0x00000002ff107819 */ /* 0x000fe20000011400 */
[----:B------:R-:W-:Y:S01]  /*09d0*/  IMAD R11, R4, c[0x0][0x1a4], RZ ;  /* 0x00006900040b7a24 */ /* 0x000fe200078e02ff */
[----:B------:R-:W-:Y:S01]  /*09e0*/  IADD3.X R21, R9, c[0x0][0x174], R10, P0, P1 ;  /* 0x00005d0009157a10 */ /* 0x000fe200007e240a */
[----:B------:R-:W-:Y:S01]  /*09f0*/  IMAD.MOV.U32 R77, RZ, RZ, -0x800000 ;  /* 0xff800000ff4d7424 */ /* 0x000fe200078e00ff */
[----:B------:R-:W-:Y:S01]  /*0a00*/  SGXT R10, R16, 0x1 ;  /* 0x00000001100a781a */ /* 0x000fe20000000200 */
[----:B------:R-:W-:Y:S01]  /*0a10*/  IMAD R12, R22, 0x4, R11 ;  /* 0x00000004160c7824 */ /* 0x000fe200078e020b */
[----:B------:R-:W-:Y:S01]  /*0a20*/  IADD3 R14, R15, R18, RZ ;  /* 0x000000120f0e7210 */ /* 0x000fe20007ffe0ff */
[----:B------:R-:W-:Y:S01]  /*0a30*/  CS2R R36, SRZ ;  /* 0x0000000000247805 */ /* 0x000fe2000001ff00 */
[----:B------:R-:W-:Y:S01]  /*0a40*/  SHF.R.U32.HI R15, RZ, 0x4, R0 ;  /* 0x00000004ff0f7819 */ /* 0x000fe20000011600 */
[----:B------:R-:W-:Y:S01]  /*0a50*/  CS2R R38, SRZ ;  /* 0x0000000000267805 */ /* 0x000fe2000001ff00 */
[----:B------:R-:W-:Y:S01]  /*0a60*/  LOP3.LUT R18, R10, 0x90, RZ, 0xc0, !PT ;  /* 0x000000900a127812 */ /* 0x000fe200078ec0ff */
[----:B------:R-:W-:Y:S01]  /*0a70*/  CS2R R44, SRZ ;  /* 0x00000000002c7805 */ /* 0x000fe2000001ff00 */
[----:B------:R-:W-:Y:S01]  /*0a80*/  LEA.HI R10, R0, 0x30, RZ, 0x1c ;  /* 0x00000030000a7811 */ /* 0x000fe200078fe0ff */
[----:B------:R-:W-:Y:S01]  /*0a90*/  CS2R R46, SRZ ;  /* 0x00000000002e7805 */ /* 0x000fe2000001ff00 */
[----:B------:R-:W-:Y:S01]  /*0aa0*/  SGXT.U32 R9, R15, 0x4 ;  /* 0x000000040f09781a */ /* 0x000fe20000000000 */
[----:B------:R-:W-:Y:S01]  /*0ab0*/  CS2R R32, SRZ ;  /* 0x0000000000207805 */ /* 0x000fe2000001ff00 */
[----:B------:R-:W-:Y:S01]  /*0ac0*/  LEA R15, R22, R12, 0x2 ;  /* 0x0000000c160f7211 */ /* 0x000fe200078e10ff */
[----:B------:R-:W-:Y:S01]  /*0ad0*/  IMAD R10, R10, c[0x0][0x1b8], RZ ;  /* 0x00006e000a0a7a24 */ /* 0x000fe200078e02ff */
[----:B------:R-:W-:Y:S01]  /*0ae0*/  MOV R23, c[0x0][0x1b8] ;  /* 0x00006e0000177a02 */ /* 0x000fe20000000f00 */
[----:B------:R-:W-:Y:S01]  /*0af0*/  IMAD R16, R9, c[0x0][0x1b8], RZ ;  /* 0x00006e0009107a24 */ /* 0x000fe200078e02ff */
[----:B------:R-:W-:Y:S01]  /*0b00*/  LEA R88, P0, R11, R82, 0x1 ;  /* 0x000000520b587211 */ /* 0x000fe200078008ff */
[----:B------:R-:W-:Y:S01]  /*0b10*/  CS2R R34, SRZ ;  /* 0x0000000000227805 */ /* 0x000fe2000001ff00 */
[----:B------:R-:W-:Y:S01]  /*0b20*/  LEA R9, R22, R15, 0x2 ;  /* 0x0000000f16097211 */ /* 0x000fe200078e10ff */
[----:B------:R-:W-:Y:S01]  /*0b30*/  IMAD R17, R23, 0x10, R16 ;  /* 0x0000001017117824 */ /* 0x000fe200078e0210 */
[----:B------:R-:W-:Y:S01]  /*0b40*/  LEA R72, P3, R10, R74, 0x1 ;  /* 0x0000004a0a487211 */ /* 0x000fe200078608ff */
[----:B------:R-:W-:Y:S01]  /*0b50*/  CS2R R40, SRZ ;  /* 0x0000000000287805 */ /* 0x000fe2000001ff00 */
[-C--:B------:R-:W-:Y:S01]  /*0b60*/  LEA R86, P1, R12, R82.reuse, 0x1 ;  /* 0x000000520c567211 */ /* 0x080fe200078208ff */
[----:B------:R-:W-:Y:S01]  /*0b70*/  CS2R R42, SRZ ;  /* 0x00000000002a7805 */ /* 0x000fe2000001ff00 */
[----:B------:R-:W-:Y:S01]  /*0b80*/  LEA R84, P2, R15, R82, 0x1 ;  /* 0x000000520f547211 */ /* 0x000fe200078408ff */
[----:B------:R-:W-:Y:S01]  /*0b90*/  CS2R R48, SRZ ;  /* 0x0000000000307805 */ /* 0x000fe2000001ff00 */
[----:B------:R-:W-:-:S02]  /*0ba0*/  LEA.HI.X.SX32 R89, R11, R52, 0x1, P0 ;  /* 0x000000340b597211 */ /* 0x000fc400000f0eff */
[C---:B------:R-:W-:Y:S02]  /*0bb0*/  LEA R82, P0, R9.reuse, R82, 0x1 ;  /* 0x0000005209527211 */ /* 0x040fe400078008ff */
[----:B------:R-:W-:Y:S02]  /*0bc0*/  LEA.HI.X.SX32 R73, R10, R21, 0x1, P3 ;  /* 0x000000150a497211 */ /* 0x000fe400018f0eff */
[----:B------:R-:W-:Y:S02]  /*0bd0*/  SHF.R.S32.HI R10, RZ, 0x6, R0 ;  /* 0x00000006ff0a7819 */ /* 0x000fe40000011400 */
[-C--:B------:R-:W-:Y:S02]  /*0be0*/  LEA.HI.X.SX32 R87, R12, R52.reuse, 0x1, P1 ;  /* 0x000000340c577211 */ /* 0x080fe400008f0eff */
[----:B------:R-:W-:Y:S02]  /*0bf0*/  LEA.HI.X.SX32 R83, R9, R52, 0x1, P0 ;  /* 0x0000003409537211 */ /* 0x000fe400000f0eff */
[----:B------:R-:W-:-:S02]  /*0c00*/  LOP3.LUT R19, R18, 0x60, R13, 0xf8, !PT ;  /* 0x0000006012137812 */ /* 0x000fc400078ef80d */
[----:B------:R-:W-:Y:S02]  /*0c10*/  LEA R9, R23, R17, 0x4 ;  /* 0x0000001117097211 */ /* 0x000fe400078e20ff */
[----:B------:R-:W-:Y:S01]  /*0c20*/  LEA R78, P1, R17, R74, 0x1 ;  /* 0x0000004a114e7211 */ /* 0x000fe200078208ff */
[----:B------:R-:W-:Y:S01]  /*0c30*/  CS2R R22, SRZ ;  /* 0x0000000000167805 */ /* 0x000fe2000001ff00 */
[----:B------:R-:W-:Y:S02]  /*0c40*/  SGXT R10, R10, 0x1 ;  /* 0x000000010a0a781a */ /* 0x000fe40000000200 */
[----:B------:R-:W-:Y:S02]  /*0c50*/  LEA.HI.X.SX32 R85, R15, R52, 0x1, P2 ;  /* 0x000000340f557211 */ /* 0x000fe400010f0eff */
[----:B------:R-:W-:Y:S02]  /*0c60*/  LEA R80, P0, R16, R74, 0x1 ;  /* 0x0000004a10507211 */ /* 0x000fe400078008ff */
[----:B------:R-:W-:-:S02]  /*0c70*/  LOP3.LUT R19, R19, 0x10, R6, 0x78, !PT ;  /* 0x0000001013137812 */ /* 0x000fc400078e7806 */
[----:B------:R-:W-:Y:S02]  /*0c80*/  LEA R74, P2, R9, R74, 0x1 ;  /* 0x0000004a094a7211 */ /* 0x000fe400078408ff */
[-C--:B------:R-:W-:Y:S02]  /*0c90*/  LEA.HI.X.SX32 R79, R17, R21.reuse, 0x1, P1 ;  /* 0x00000015114f7211 */ /* 0x080fe400008f0eff */
[----:B------:R-:W-:Y:S02]  /*0ca0*/  LOP3.LUT R53, R10, 0x90, RZ, 0xc0, !PT ;  /* 0x000000900a357812 */ /* 0x000fe400078ec0ff */
[----:B------:R-:W-:Y:S02]  /*0cb0*/  LOP3.LUT R17, R51, 0x30, R6, 0x78, !PT ;  /* 0x0000003033117812 */ /* 0x000fe400078e7806 */
[----:B------:R-:W-:Y:S01]  /*0cc0*/  IADD3 R15, R19, R20, RZ ;  /* 0x00000014130f7210 */ /* 0x000fe20007ffe0ff */
[----:B------:R-:W-:Y:S01]  /*0cd0*/  IMAD.MOV.U32 R19, RZ, RZ, 0x3f800000 ;  /* 0x3f800000ff137424 */ /* 0x000fe200078e00ff */
[-C--:B------:R-:W-:Y:S01]  /*0ce0*/  LEA.HI.X.SX32 R81, R16, R21.reuse, 0x1, P0 ;  /* 0x0000001510517211 */ /* 0x080fe200000f0eff */
[----:B------:R-:W-:Y:S01]  /*0cf0*/  CS2R R50, SRZ ;  /* 0x0000000000327805 */ /* 0x000fe2000001ff00 */
[----:B------:R-:W-:-:S02]  /*0d00*/  LEA.HI.X.SX32 R75, R9, R21, 0x1, P2 ;  /* 0x00000015094b7211 */ /* 0x000fc400010f0eff */
[----:B------:R-:W-:Y:S01]  /*0d10*/  MOV R12, 0x3f800000 ;  /* 0x3f800000000c7802 */ /* 0x000fe20000000f00 */
[----:B------:R-:W-:Y:S01]  /*0d20*/  CS2R R20, SRZ ;  /* 0x0000000000147805 */ /* 0x000fe2000001ff00 */
[----:B------:R-:W-:Y:S02]  /*0d30*/  MOV R16, RZ ;  /* 0x000000ff00107202 */ /* 0x000fe40000000f00 */
[----:B------:R-:W-:Y:S02]  /*0d40*/  MOV R9, RZ ;  /* 0x000000ff00097202 */ /* 0x000fe40000000f00 */
[----:B------:R-:W-:Y:S02]  /*0d50*/  MOV R76, 0xff800000 ;  /* 0xff800000004c7802 */ /* 0x000fe40000000f00 */
[----:B------:R-:W-:Y:S02]  /*0d60*/  MOV R11, RZ ;  /* 0x000000ff000b7202 */ /* 0x000fe40000000f00 */
[----:B------:R-:W-:-:S02]  /*0d70*/  LOP3.LUT R18, R53, 0x17e, R6, 0x78, !PT ;  /* 0x0000017e35127812 */ /* 0x000fc400078e7806 */
[----:B------:R-:W-:Y:S02]  /*0d80*/  LOP3.LUT R10, R17, 0x40, RZ, 0x3c, !PT ;  /* 0x00000040110a7812 */ /* 0x000fe400078e3cff */
.L_x_1:
[----:B------:R-:W-:-:S04]  /*0d90*/  IMAD.WIDE R52, R16, 0x2, R88 ;  /* 0x0000000210347825 */ /* 0x000fc800078e0258 */
[C---:B------:R-:W-:Y:S01]  /*0da0*/  IMAD.WIDE R56, R16.reuse, 0x2, R84 ;  /* 0x0000000210387825 */ /* 0x040fe200078e0254 */
[----:B------:R-:W2:Y:S03]  /*0db0*/  LDG.E.U16 R90, [R52.64] ;  /* 0x00000004345a7981 */ /* 0x000ea6000c1e1500 */
[C---:B------:R-:W-:Y:S01]  /*0dc0*/  IMAD.WIDE R64, R16.reuse, 0x2, R86 ;  /* 0x0000000210407825 */ /* 0x040fe200078e0256 */
[----:B------:R-:W3:Y:S03]  /*0dd0*/  LDG.E.U16 R92, [R56.64] ;  /* 0x00000004385c7981 */ /* 0x000ee6000c1e1500 */
[----:B------:R-:W-:Y:S01]  /*0de0*/  IMAD.WIDE R66, R16, 0x2, R82 ;  /* 0x0000000210427825 */ /* 0x000fe200078e0252 */
[----:B------:R-:W4:Y:S04]  /*0df0*/  LDG.E.U16 R91, [R64.64] ;  /* 0x00000004405b7981 */ /* 0x000f28000c1e1500 */
[----:B------:R-:W5:Y:S04]  /*0e00*/  LDG.E.U16 R93, [R66.64] ;  /* 0x00000004425d7981 */ /* 0x000f68000c1e1500 */
[----:B------:R-:W-:Y:S06]  /*0e10*/  BAR.SYNC.DEFER_BLOCKING 0x0 ;  /* 0x0000000000007b1d */ /* 0x000fec0000010000 */
[----:B--2---:R-:W-:Y:S04]  /*0e20*/  STS.U16 [R7+0x2000], R90 ;  /* 0x0020005a07007388 */ /* 0x004fe80000000400 */
[----:B---3--:R-:W-:Y:S04]  /*0e30*/  STS.U16 [R7+0x2400], R92 ;  /* 0x0024005c07007388 */ /* 0x008fe80000000400 */
[----:B----4-:R-:W-:Y:S04]  /*0e40*/  STS.U16 [R8+0x2200], R91 ;  /* 0x0022005b08007388 */ /* 0x010fe80000000400 */
[----:B-----5:R-:W-:Y:S04]  /*0e50*/  STS.U16 [R8+0x2600], R93 ;  /* 0x0026005d08007388 */ /* 0x020fe80000000400 */
[----:B------:R-:W-:Y:S06]  /*0e60*/  BAR.SYNC.DEFER_BLOCKING 0x0 ;  /* 0x0000000000007b1d */ /* 0x000fec0000010000 */
[----:B------:R-:W-:Y:S04]  /*0e70*/  LDSM.16.MT88.4 R60, [R14] ;  /* 0x000000000e3c783b */ /* 0x000fe80000004200 */
[----:B------:R-:W0:Y:S04]  /*0e80*/  LDSM.16.M88.4 R52, [R17+0x2000] ;  /* 0x002000001134783b */ /* 0x000e280000000200 */
[----:B------:R-:W1:Y:S04]  /*0e90*/  LDSM.16.M88.4 R56, [R17+0x2400] ;  /* 0x002400001138783b */ /* 0x000e680000000200 */
[----:B------:R-:W2:Y:S01]  /*0ea0*/  LDSM.16.MT88.4 R68, [R14+0x800] ;  /* 0x000800000e44783b */ /* 0x000ea20000004200 */
[C---:B0-----:R-:W-:Y:S08]  /*0eb0*/  HMMA.16816.F32.BF16 R64, R60.reuse, R52, RZ ;  /* 0x000000343c40723c */ /* 0x041ff000000418ff */
[----:B-1----:R-:W-:Y:S11]  /*0ec0*/  HMMA.16816.F32.BF16 R60, R60, R56, RZ ;  /* 0x000000383c3c723c */ /* 0x002ff600000418ff */
[----:B------:R-:W-:Y:S05]  /*0ed0*/  @!UPT UIADD3 URZ, URZ, URZ, URZ ;  /* 0x0000003f3f3ff290 */ /* 0x000fea000fffe03f */
[C---:B--2---:R-:W-:Y:S01]  /*0ee0*/  HMMA.16816.F32.BF16 R52, R68.reuse, R54, R64 ;  /* 0x000000364434723c */ /* 0x044fe20000041840 */
[----:B------:R-:W-:Y:S07]  /*0ef0*/  LDSM.16.M88.4 R64, [R10+0x2400] ;  /* 0x002400000a40783b */ /* 0x000fee0000000200 */
[----:B------:R-:W-:Y:S01]  /*0f00*/  HMMA.16816.F32.BF16 R68, R68, R58, R60 ;  /* 0x0000003a4444723c */ /* 0x000fe2000004183c */
[----:B------:R-:W0:Y:S04]  /*0f10*/  LDSM.16.MT88.4 R60, [R14+0x1000] ;  /* 0x001000000e3c783b */ /* 0x000e280000004200 */
[----:B------:R-:W1:Y:S11]  /*0f20*/  LDSM.16.M88.4 R56, [R10+0x2000] ;  /* 0x002000000a38783b */ /* 0x000e760000000200 */
[----:B------:R-:W-:Y:S08]  /*0f30*/  @!UPT UIADD3 URZ, URZ, URZ, URZ ;  /* 0x0000003f3f3ff290 */ /* 0x000ff0000fffe03f */
[C---:B0-----:R-:W-:Y:S08]  /*0f40*/  HMMA.16816.F32.BF16 R68, R60.reuse, R64, R68 ;  /* 0x000000403c44723c */ /* 0x041ff00000041844 */
[----:B-1----:R-:W-:Y:S01]  /*0f50*/  HMMA.16816.F32.BF16 R52, R60, R56, R52 ;  /* 0x000000383c34723c */ /* 0x002fe20000041834 */
[----:B------:R-:W0:Y:S01]  /*0f60*/  LDSM.16.MT88.4 R60, [R14+0x1800] ;  /* 0x001800000e3c783b */ /* 0x000e220000004200 */
[----:B------:R-:W-:-:S04]  /*0f70*/  IMAD.WIDE R92, R9, 0x2, R72 ;  /* 0x00000002095c7825 */ /* 0x000fc800078e0248 */
[C---:B------:R-:W-:Y:S02]  /*0f80*/  IMAD.WIDE R64, R9.reuse, 0x2, R74 ;  /* 0x0000000209407825 */ /* 0x040fe400078e024a */
[----:B------:R1:W2:Y:S02]  /*0f90*/  LDG.E.U16 R93, [R92.64] ;  /* 0x000000045c5d7981 */ /* 0x0002a4000c1e1500 */
[C---:B------:R-:W-:Y:S02]  /*0fa0*/  IMAD.WIDE R56, R9.reuse, 0x2, R80 ;  /* 0x0000000209387825 */ /* 0x040fe400078e0250 */
[----:B------:R3:W4:Y:S04]  /*0fb0*/  LDG.E.U16 R91, [R64.64] ;  /* 0x00000004405b7981 */ /* 0x000728000c1e1500 */
[----:B------:R5:W4:Y:S08]  /*0fc0*/  LDG.E.U16 R57, [R56.64] ;  /* 0x0000000438397981 */ /* 0x000b30000c1e1500 */
[----:B0-----:R-:W-:Y:S07]  /*0fd0*/  HMMA.16816.F32.BF16 R52, R60, R58, R52 ;  /* 0x0000003a3c34723c */ /* 0x001fee0000041834 */
[----:B------:R-:W-:-:S06]  /*0fe0*/  IMAD.WIDE R58, R9, 0x2, R78 ;  /* 0x00000002093a7825 */ /* 0x000fcc00078e024e */
[----:B------:R0:W4:Y:S01]  /*0ff0*/  LDG.E.U16 R59, [R58.64] ;  /* 0x000000043a3b7981 */ /* 0x000122000c1e1500 */
[----:B------:R-:W-:Y:S03]  /*1000*/  HMMA.16816.F32.BF16 R68, R60, R66, R68 ;  /* 0x000000423c44723c */ /* 0x000fe60000041844 */
[----:B------:R-:W-:Y:S07]  /*1010*/  BAR.SYNC.DEFER_BLOCKING 0x0 ;  /* 0x0000000000007b1d */ /* 0x000fee0000010000 */
[----:B------:R-:W-:-:S02]  /*1020*/  FMUL R60, R52, c[0x0][0x188] ;  /* 0x00006200343c7a20 */ /* 0x000fc40000400000 */
[----:B------:R-:W-:-:S05]  /*1030*/  FMUL R61, R53, c[0x0][0x188] ;  /* 0x00006200353d7a20 */ /* 0x000fca0000400000 */
[----:B------:R-:W-:-:S07]  /*1040*/  FMNMX R61, R60, R61, !PT ;  /* 0x0000003d3c3d7209 */ /* 0x000fce0007800000 */
[----:B------:R-:W-:Y:S02]  /*1050*/  FMUL R62, R68, c[0x0][0x188] ;  /* 0x00006200443e7a20 */ /* 0x000fe40000400000 */
[----:B-----5:R-:W-:-:S03]  /*1060*/  FMUL R56, R69, c[0x0][0x188] ;  /* 0x0000620045387a20 */ /* 0x020fc60000400000 */
[----:B------:R-:W-:-:S04]  /*1070*/  FMNMX R61, R62, R61, !PT ;  /* 0x0000003d3e3d7209 */ /* 0x000fc80007800000 */
[----:B0-----:R-:W-:Y:S01]  /*1080*/  FMNMX R58, R56, R61, !PT ;  /* 0x0000003d383a7209 */ /* 0x001fe20007800000 */
[----:B------:R-:W-:Y:S02]  /*1090*/  FMUL R56, R54, c[0x0][0x188] ;  /* 0x0000620036387a20 */ /* 0x000fe40000400000 */
[----:B------:R-:W-:-:S05]  /*10a0*/  FMUL R61, R55, c[0x0][0x188] ;  /* 0x00006200373d7a20 */ /* 0x000fca0000400000 */
[----:B------:R-:W-:Y:S01]  /*10b0*/  FMNMX R61, R56, R61, !PT ;  /* 0x0000003d383d7209 */ /* 0x000fe20007800000 */
[----:B------:R-:W-:Y:S01]  /*10c0*/  FMUL R56, R70, c[0x0][0x188] ;  /* 0x0000620046387a20 */ /* 0x000fe20000400000 */
[----:B------:R-:W0:Y:S04]  /*10d0*/  SHFL.BFLY PT, R63, R58, 0x2, 0x1f ;  /* 0x0c401f003a3f7f89 */ /* 0x000e2800000e0000 */
[----:B------:R-:W-:Y:S01]  /*10e0*/  FMNMX R61, R56, R61, !PT ;  /* 0x0000003d383d7209 */ /* 0x000fe20007800000 */
[----:B------:R-:W-:-:S05]  /*10f0*/  FMUL R56, R71, c[0x0][0x188] ;  /* 0x0000620047387a20 */ /* 0x000fca0000400000 */
[----:B------:R-:W-:-:S05]  /*1100*/  FMNMX R56, R56, R61, !PT ;  /* 0x0000003d38387209 */ /* 0x000fca0007800000 */
[----:B------:R-:W5:Y:S01]  /*1110*/  SHFL.BFLY PT, R61, R56, 0x2, 0x1f ;  /* 0x0c401f00383d7f89 */ /* 0x000f6200000e0000 */
[----:B0-----:R-:W-:-:S05]  /*1120*/  FMNMX R63, R58, R63, !PT ;  /* 0x0000003f3a3f7209 */ /* 0x001fca0007800000 */
[----:B------:R-:W0:Y:S01]  /*1130*/  SHFL.BFLY PT, R60, R63, 0x1, 0x1f ;  /* 0x0c201f003f3c7f89 */ /* 0x000e2200000e0000 */
[----:B-----5:R-:W-:-:S05]  /*1140*/  FMNMX R61, R56, R61, !PT ;  /* 0x0000003d383d7209 */ /* 0x020fca0007800000 */
[----:B------:R-:W5:Y:S01]  /*1150*/  SHFL.BFLY PT, R58, R61, 0x1, 0x1f ;  /* 0x0c201f003d3a7f89 */ /* 0x000f6200000e0000 */
[----:B0-----:R-:W-:-:S04]  /*1160*/  FMNMX R60, R63, R60, !PT ;  /* 0x0000003c3f3c7209 */ /* 0x001fc80007800000 */
[----:B---3--:R-:W-:-:S05]  /*1170*/  FMNMX R64, R60, R77, !PT ;  /* 0x0000004d3c407209 */ /* 0x008fca0007800000 */
[----:B------:R-:W-:-:S04]  /*1180*/  FFMA R52, R52, c[0x0][0x188], -R64 ;  /* 0x0000620034347a23 */ /* 0x000fc80000000840 */
[----:B------:R-:W-:Y:S01]  /*1190*/  FMUL R90, R52, 1.4426950216293334961 ;  /* 0x3fb8aa3b345a7820 */ /* 0x000fe20000400000 */
[----:B-----5:R-:W-:Y:S01]  /*11a0*/  FMNMX R65, R61, R58, !PT ;  /* 0x0000003a3d417209 */ /* 0x020fe20007800000 */
[--C-:B------:R-:W-:Y:S02]  /*11b0*/  FFMA R52, R69, c[0x0][0x188], -R64.reuse ;  /* 0x0000620045347a23 */ /* 0x100fe40000000840 */
[----:B------:R-:W-:Y:S01]  /*11c0*/  FFMA R68, R68, c[0x0][0x188], -R64 ;  /* 0x0000620044447a23 */ /* 0x000fe20000000840 */
[----:B------:R-:W-:Y:S01]  /*11d0*/  FMNMX R65, R65, R76, !PT ;  /* 0x0000004c41417209 */ /* 0x000fe20007800000 */
[----:B------:R-:W-:Y:S02]  /*11e0*/  FMUL R52, R52, 1.4426950216293334961 ;  /* 0x3fb8aa3b34347820 */ /* 0x000fe40000400000 */
[----:B------:R-:W-:Y:S02]  /*11f0*/  FMUL R56, R68, 1.4426950216293334961 ;  /* 0x3fb8aa3b44387820 */ /* 0x000fe40000400000 */
[--C-:B------:R-:W-:Y:S01]  /*1200*/  FFMA R70, R70, c[0x0][0x188], -R65.reuse ;  /* 0x0000620046467a23 */ /* 0x100fe20000000841 */
[----:B------:R0:W-:Y:S01]  /*1210*/  MUFU.EX2 R68, R52 ;  /* 0x0000003400447308 */ /* 0x0001e20000000800 */
[----:B------:R-:W-:-:S02]  /*1220*/  FFMA R71, R71, c[0x0][0x188], -R65 ;  /* 0x0000620047477a23 */ /* 0x000fc40000000841 */
[----:B------:R-:W-:Y:S02]  /*1230*/  FFMA R53, R53, c[0x0][0x188], -R64 ;  /* 0x0000620035357a23 */ /* 0x000fe40000000840 */
[----:B------:R-:W-:Y:S02]  /*1240*/  FADD R58, -R64, R77 ;  /* 0x0000004d403a7221 */ /* 0x000fe40000000100 */
[--C-:B------:R-:W-:Y:S02]  /*1250*/  FFMA R54, R54, c[0x0][0x188], -R65.reuse ;  /* 0x0000620036367a23 */ /* 0x100fe40000000841 */
[----:B------:R-:W-:Y:S02]  /*1260*/  FFMA R55, R55, c[0x0][0x188], -R65 ;  /* 0x0000620037377a23 */ /* 0x000fe40000000841 */
[----:B0-----:R-:W-:Y:S02]  /*1270*/  FADD R52, -R65, R76 ;  /* 0x0000004c41347221 */ /* 0x001fe40000000100 */
[----:B------:R-:W-:-:S02]  /*1280*/  FMUL R70, R70, 1.4426950216293334961 ;  /* 0x3fb8aa3b46467820 */ /* 0x000fc40000400000 */
[----:B------:R-:W-:Y:S02]  /*1290*/  FMUL R71, R71, 1.4426950216293334961 ;  /* 0x3fb8aa3b47477820 */ /* 0x000fe40000400000 */
[----:B------:R-:W-:Y:S02]  /*12a0*/  FMUL R53, R53, 1.4426950216293334961 ;  /* 0x3fb8aa3b35357820 */ /* 0x000fe40000400000 */
[----:B------:R-:W-:Y:S02]  /*12b0*/  FMUL R58, R58, 1.4426950216293334961 ;  /* 0x3fb8aa3b3a3a7820 */ /* 0x000fe40000400000 */
[----:B------:R-:W-:Y:S02]  /*12c0*/  FMUL R54, R54, 1.4426950216293334961 ;  /* 0x3fb8aa3b36367820 */ /* 0x000fe40000400000 */
[----:B------:R-:W-:Y:S02]  /*12d0*/  FMUL R55, R55, 1.4426950216293334961 ;  /* 0x3fb8aa3b37377820 */ /* 0x000fe40000400000 */
[----:B------:R-:W-:Y:S01]  /*12e0*/  FMUL R52, R52, 1.4426950216293334961 ;  /* 0x3fb8aa3b34347820 */ /* 0x000fe20000400000 */
[----:B------:R-:W-:Y:S08]  /*12f0*/  MUFU.EX2 R90, R90 ;  /* 0x0000005a005a7308 */ /* 0x000ff00000000800 */
[----:B------:R-:W-:Y:S08]  /*1300*/  MUFU.EX2 R95, R53 ;  /* 0x00000035005f7308 */ /* 0x000ff00000000800 */
[----:B------:R-:W-:Y:S08]  /*1310*/  MUFU.EX2 R69, R56 ;  /* 0x0000003800457308 */ /* 0x000ff00000000800 */
[----:B------:R-:W0:Y:S08]  /*1320*/  MUFU.EX2 R67, R58 ;  /* 0x0000003a00437308 */ /* 0x000e300000000800 */
[----:B------:R-:W-:Y:S08]  /*1330*/  MUFU.EX2 R77, R54 ;  /* 0x00000036004d7308 */ /* 0x000ff00000000800 */
[----:B-1----:R-:W1:Y:S08]  /*1340*/  MUFU.EX2 R92, R55 ;  /* 0x00000037005c7308 */ /* 0x002e700000000800 */
[----:B------:R-:W-:Y:S08]  /*1350*/  MUFU.EX2 R70, R70 ;  /* 0x0000004600467308 */ /* 0x000ff00000000800 */
[----:B------:R3:W5:Y:S08]  /*1360*/  MUFU.EX2 R66, R52 ;  /* 0x0000003400427308 */ /* 0x0007700000000800 */
[----:B------:R-:W0:Y:S01]  /*1370*/  MUFU.EX2 R71, R71 ;  /* 0x0000004700477308 */ /* 0x000e220000000800 */
[----:B--2---:R-:W-:Y:S04]  /*1380*/  STS.U16 [R18+0x2600], R93 ;  /* 0x0026005d12007388 */ /* 0x004fe80000000400 */
[----:B----4-:R-:W-:Y:S04]  /*1390*/  STS.U16 [R18+0x2400], R91 ;  /* 0x0024005b12007388 */ /* 0x010fe80000000400 */
[----:B------:R1:W-:Y:S04]  /*13a0*/  STS.U16 [R18+0x2000], R57 ;  /* 0x0020003912007388 */ /* 0x0003e80000000400 */
[----:B------:R2:W-:Y:S04]  /*13b0*/  STS.U16 [R18+0x2200], R59 ;  /* 0x0022003b12007388 */ /* 0x0005e80000000400 */
[----:B------:R-:W-:Y:S06]  /*13c0*/  BAR.SYNC.DEFER_BLOCKING 0x0 ;  /* 0x0000000000007b1d */ /* 0x000fec0000010000 */
[----:B------:R-:W4:Y:S04]  /*13d0*/  LDSM.16.M88.4 R60, [R15+0x2000] ;  /* 0x002000000f3c783b */ /* 0x000f280000000200 */
[----:B---3--:R-:W3:Y:S01]  /*13e0*/  LDSM.16.M88.4 R52, [R15+0x2200] ;  /* 0x002200000f34783b */ /* 0x008ee20000000200 */
[----:B0-----:R-:W-:Y:S01]  /*13f0*/  FMUL R28, R67, R28 ;  /* 0x0000001c431c7220 */ /* 0x001fe20000400000 */
[----:B------:R-:W-:Y:S01]  /*1400*/  F2FP.BF16.PACK_AB R56, R95, R90 ;  /* 0x0000005a5f38723e */ /* 0x000fe200000010ff */
[----:B------:R-:W-:Y:S01]  /*1410*/  FMUL R29, R67, R29 ;  /* 0x0000001d431d7220 */ /* 0x000fe20000400000 */
[----:B-1----:R-:W-:Y:S01]  /*1420*/  F2FP.BF16.PACK_AB R57, R92, R77 ;  /* 0x0000004d5c39723e */ /* 0x002fe200000010ff */
[----:B-----5:R-:W-:Y:S01]  /*1430*/  FMUL R30, R66, R30 ;  /* 0x0000001e421e7220 */ /* 0x020fe20000400000 */
[----:B------:R-:W-:Y:S01]  /*1440*/  F2FP.BF16.PACK_AB R58, R68, R69 ;  /* 0x00000045443a723e */ /* 0x000fe200000010ff */
[----:B------:R-:W-:Y:S01]  /*1450*/  FMUL R31, R66, R31 ;  /* 0x0000001f421f7220 */ /* 0x000fe20000400000 */
[----:B--2---:R-:W-:Y:S01]  /*1460*/  F2FP.BF16.PACK_AB R59, R71, R70 ;  /* 0x00000046473b723e */ /* 0x004fe200000010ff */
[----:B------:R-:W-:-:S02]  /*1470*/  FMUL R20, R67, R20 ;  /* 0x0000001443147220 */ /* 0x000fc40000400000 */
[----:B------:R-:W-:Y:S02]  /*1480*/  FMUL R21, R67, R21 ;  /* 0x0000001543157220 */ /* 0x000fe40000400000 */
[C---:B------:R-:W-:Y:S02]  /*1490*/  FMUL R22, R66.reuse, R22 ;  /* 0x0000001642167220 */ /* 0x040fe40000400000 */
[----:B------:R-:W-:Y:S02]  /*14a0*/  FMUL R23, R66, R23 ;  /* 0x0000001742177220 */ /* 0x000fe40000400000 */
[----:B------:R-:W-:Y:S02]  /*14b0*/  FADD R90, R90, R95 ;  /* 0x0000005f5a5a7221 */ /* 0x000fe40000000000 */
[----:B------:R-:W-:Y:S02]  /*14c0*/  FADD R77, R77, R92 ;  /* 0x0000005c4d4d7221 */ /* 0x000fe40000000000 */
[----:B------:R-:W-:-:S02]  /*14d0*/  FADD R69, R69, R90 ;  /* 0x0000005a45457221 */ /* 0x000fc40000000000 */
[----:B------:R-:W-:Y:S02]  /*14e0*/  FADD R70, R70, R77 ;  /* 0x0000004d46467221 */ /* 0x000fe40000000000 */
[----:B------:R-:W-:Y:S02]  /*14f0*/  FADD R69, R68, R69 ;  /* 0x0000004544457221 */ /* 0x000fe40000000000 */
[----:B------:R-:W-:Y:S01]  /*1500*/  FADD R70, R71, R70 ;  /* 0x0000004647467221 */ /* 0x000fe20000000000 */
[C---:B----4-:R-:W-:Y:S08]  /*1510*/  HMMA.16816.F32.BF16 R28, R56.reuse, R60, R28 ;  /* 0x0000003c381c723c */ /* 0x050ff0000004181c */
[----:B------:R-:W-:Y:S01]  /*1520*/  HMMA.16816.F32.BF16 R20, R56, R62, R20 ;  /* 0x0000003e3814723c */ /* 0x000fe20000041814 */
[----:B------:R-:W-:Y:S01]  /*1530*/  LDSM.16.M88.4 R60, [R15+0x2400] ;  /* 0x002400000f3c783b */ /* 0x000fe20000000200 */
[----:B------:R-:W-:-:S03]  /*1540*/  FMUL R24, R67, R24 ;  /* 0x0000001843187220 */ /* 0x000fc60000400000 */
[----:B------:R-:W0:Y:S01]  /*1550*/  SHFL.BFLY PT, R68, R69, 0x2, 0x1f ;  /* 0x0c401f0045447f89 */ /* 0x000e2200000e0000 */
[----:B------:R-:W-:-:S03]  /*1560*/  FMUL R25, R67, R25 ;  /* 0x0000001943197220 */ /* 0x000fc60000400000 */
[----:B------:R-:W1:Y:S01]  /*1570*/  SHFL.BFLY PT, R71, R70, 0x2, 0x1f ;  /* 0x0c401f0046477f89 */ /* 0x000e6200000e0000 */
[C---:B------:R-:W-:Y:S02]  /*1580*/  FMUL R26, R66.reuse, R26 ;  /* 0x0000001a421a7220 */ /* 0x040fe40000400000 */
[C---:B------:R-:W-:Y:S02]  /*1590*/  FMUL R27, R66.reuse, R27 ;  /* 0x0000001b421b7220 */ /* 0x040fe40000400000 */
[C---:B------:R-:W-:Y:S02]  /*15a0*/  FMUL R36, R67.reuse, R36 ;  /* 0x0000002443247220 */ /* 0x040fe40000400000 */
[C---:B------:R-:W-:Y:S02]  /*15b0*/  FMUL R37, R67.reuse, R37 ;  /* 0x0000002543257220 */ /* 0x040fe40000400000 */
[C---:B------:R-:W-:Y:S02]  /*15c0*/  FMUL R38, R66.reuse, R38 ;  /* 0x0000002642267220 */ /* 0x040fe40000400000 */
[----:B------:R-:W-:Y:S01]  /*15d0*/  FMUL R39, R66, R39 ;  /* 0x0000002742277220 */ /* 0x000fe20000400000 */
[C---:B---3--:R-:W-:Y:S08]  /*15e0*/  HMMA.16816.F32.BF16 R24, R56.reuse, R52, R24 ;  /* 0x000000343818723c */ /* 0x048ff00000041818 */
[----:B------:R-:W-:Y:S01]  /*15f0*/  HMMA.16816.F32.BF16 R36, R56, R54, R36 ;  /* 0x000000363824723c */ /* 0x000fe20000041824 */
[----:B------:R-:W2:Y:S01]  /*1600*/  LDSM.16.M88.4 R52, [R15+0x2600] ;  /* 0x002600000f34783b */ /* 0x000ea20000000200 */
[----:B------:R-:W-:-:S02]  /*1610*/  FMUL R44, R67, R44 ;  /* 0x0000002c432c7220 */ /* 0x000fc40000400000 */
[----:B------:R-:W-:Y:S02]  /*1620*/  FMUL R45, R67, R45 ;  /* 0x0000002d432d7220 */ /* 0x000fe40000400000 */
[C---:B------:R-:W-:Y:S02]  /*1630*/  FMUL R46, R66.reuse, R46 ;  /* 0x0000002e422e7220 */ /* 0x040fe40000400000 */
[----:B------:R-:W-:Y:S02]  /*1640*/  FMUL R47, R66, R47 ;  /* 0x0000002f422f7220 */ /* 0x000fe40000400000 */
[----:B0-----:R-:W-:Y:S02]  /*1650*/  FADD R68, R69, R68 ;  /* 0x0000004445447221 */ /* 0x001fe40000000000 */
[----:B-1----:R-:W-:-:S03]  /*1660*/  FADD R71, R70, R71 ;  /* 0x0000004746477221 */ /* 0x002fc60000000000 */
[----:B------:R-:W-:Y:S01]  /*1670*/  HMMA.16816.F32.BF16 R44, R56, R60, R44 ;  /* 0x0000003c382c723c */ /* 0x000fe2000004182c */
[----:B------:R-:W0:Y:S04]  /*1680*/  SHFL.BFLY PT, R61, R68, 0x1, 0x1f ;  /* 0x0c201f00443d7f89 */ /* 0x000e2800000e0000 */
[----:B------:R-:W1:Y:S01]  /*1690*/  SHFL.BFLY PT, R60, R71, 0x1, 0x1f ;  /* 0x0c201f00473c7f89 */ /* 0x000e6200000e0000 */
[----:B------:R-:W-:Y:S01]  /*16a0*/  IADD3 R11, R11, 0x10, RZ ;  /* 0x000000100b0b7810 */ /* 0x000fe20007ffe0ff */
[----:B------:R-:W-:-:S03]  /*16b0*/  FMUL R40, R67, R40 ;  /* 0x0000002843287220 */ /* 0x000fc60000400000 */
[----:B------:R-:W-:Y:S01]  /*16c0*/  ISETP.GE.AND P0, PT, R11, c[0x0][0x1d0], PT ;  /* 0x000074000b007a0c */ /* 0x000fe20003f06270 */
[C---:B------:R-:W-:Y:S02]  /*16d0*/  FMUL R41, R67.reuse, R41 ;  /* 0x0000002943297220 */ /* 0x040fe40000400000 */
[C---:B------:R-:W-:Y:S02]  /*16e0*/  FMUL R42, R66.reuse, R42 ;  /* 0x0000002a422a7220 */ /* 0x040fe40000400000 */
[C---:B------:R-:W-:Y:S02]  /*16f0*/  FMUL R43, R66.reuse, R43 ;  /* 0x0000002b422b7220 */ /* 0x040fe40000400000 */
[C---:B------:R-:W-:Y:S02]  /*1700*/  FMUL R32, R67.reuse, R32 ;  /* 0x0000002043207220 */ /* 0x040fe40000400000 */
[----:B------:R-:W-:Y:S02]  /*1710*/  FMUL R33, R67, R33 ;  /* 0x0000002143217220 */ /* 0x000fe40000400000 */
[----:B------:R-:W-:-:S02]  /*1720*/  FMUL R34, R66, R34 ;  /* 0x0000002242227220 */ /* 0x000fc40000400000 */
[C---:B------:R-:W-:Y:S02]  /*1730*/  FMUL R35, R66.reuse, R35 ;  /* 0x0000002342237220 */ /* 0x040fe40000400000 */
[C---:B------:R-:W-:Y:S02]  /*1740*/  FMUL R48, R67.reuse, R48 ;  /* 0x0000003043307220 */ /* 0x040fe40000400000 */
[----:B------:R-:W-:Y:S02]  /*1750*/  FMUL R49, R67, R49 ;  /* 0x0000003143317220 */ /* 0x000fe40000400000 */
[C---:B------:R-:W-:Y:S02]  /*1760*/  FMUL R50, R66.reuse, R50 ;  /* 0x0000003242327220 */ /* 0x040fe40000400000 */
[----:B------:R-:W-:Y:S01]  /*1770*/  FMUL R51, R66, R51 ;  /* 0x0000003342337220 */ /* 0x000fe20000400000 */
[----:B--2---:R-:W-:Y:S01]  /*1780*/  HMMA.16816.F32.BF16 R40, R56, R52, R40 ;  /* 0x000000343828723c */ /* 0x004fe20000041828 */
[----:B0-----:R-:W-:-:S02]  /*1790*/  FADD R61, R68, R61 ;  /* 0x0000003d443d7221 */ /* 0x001fc40000000000 */
[----:B-1----:R-:W-:-:S04]  /*17a0*/  FADD R60, R71, R60 ;  /* 0x0000003c473c7221 */ /* 0x002fc80000000000 */
[----:B------:R-:W-:Y:S01]  /*17b0*/  MOV R52, 0x10 ;  /* 0x0000001000347802 */ /* 0x000fe20000000f00 */
[----:B------:R-:W-:Y:S01]  /*17c0*/  HMMA.16816.F32.BF16 R32, R56, R62, R32 ;  /* 0x0000003e3820723c */ /* 0x000fe20000041820 */
[----:B------:R-:W-:Y:S01]  /*17d0*/  FFMA R12, R67, R12, R61 ;  /* 0x0000000c430c7223 */ /* 0x000fe2000000003d */
[----:B------:R-:W-:Y:S01]  /*17e0*/  MOV R77, R64 ;  /* 0x00000040004d7202 */ /* 0x000fe20000000f00 */
[----:B------:R-:W-:Y:S02]  /*17f0*/  FFMA R19, R66, R19, R60 ;  /* 0x0000001342137223 */ /* 0x000fe4000000003c */
[----:B------:R-:W-:-:S03]  /*1800*/  IMAD R9, R52, c[0x0][0x1b4], R9 ;  /* 0x00006d0034097a24 */ /* 0x000fc600078e0209 */
[----:B------:R-:W-:Y:S01]  /*1810*/  HMMA.16816.F32.BF16 R48, R56, R54, R48 ;  /* 0x000000363830723c */ /* 0x000fe20000041830 */
[----:B------:R-:W-:Y:S02]  /*1820*/  IMAD R16, R52, c[0x0][0x1a4], R16 ;  /* 0x0000690034107a24 */ /* 0x000fe400078e0210 */
[----:B------:R-:W-:Y:S01]  /*1830*/  IMAD.MOV.U32 R76, RZ, RZ, R65 ;  /* 0x000000ffff4c7224 */ /* 0x000fe200078e0041 */
[----:B------:R-:W-:Y:S05]  /*1840*/  @!P0 BRA `(.L_x_1) ;  /* 0xfffff54000008947 */ /* 0x000fea000383ffff */
.L_x_0:
[----:B------:R-:W-:-:S13]  /*1850*/  NOP ;  /* 0x0000000000007918 */ /* 0x000fda0000000000 */
[----:B------:R-:W-:Y:S01]  /*1860*/  MOV R56, R27 ;  /* 0x0000001b00387202 */ /* 0x000fe20000000f00 */
[----:B------:R-:W-:Y:S01]  /*1870*/  IMAD.MOV.U32 R58, RZ, RZ, R26 ;  /* 0x000000ffff3a7224 */ /* 0x000fe200078e001a */
[----:B------:R-:W-:Y:S01]  /*1880*/  MOV R27, R48 ;  /* 0x00000030001b7202 */ /* 0x000fe20000000f00 */
[----:B------:R-:W-:Y:S01]  /*1890*/  IMAD.MOV.U32 R48, RZ, RZ, R12 ;  /* 0x000000ffff307224 */ /* 0x000fe200078e000c */
[----:B------:R-:W-:Y:S01]  /*18a0*/  ISETP.NE.U32.AND P0, PT, R5, RZ, PT ;  /* 0x000000ff0500720c */ /* 0x000fe20003f05070 */
[----:B------:R-:W-:Y:S01]  /*18b0*/  IMAD.SHL.U32 R14, R0, 0x100, RZ ;  /* 0x00000100000e7824 */ /* 0x000fe200078e00ff */
[----:B------:R-:W-:Y:S01]  /*18c0*/  SHF.R.U32.HI R5, RZ, 0x1, R0 ;  /* 0x00000001ff057819 */ /* 0x000fe20000011600 */
[C---:B------:R-:W-:Y:S01]  /*18d0*/  FMUL R7, R48.reuse, 8388608 ;  /* 0x4b00000030077820 */ /* 0x040fe20000400000 */
[----:B------:R-:W-:Y:S01]  /*18e0*/  FSETP.GEU.AND P2, PT, R48, 1.175494350822287508e-38, PT ;  /* 0x008000003000780b */ /* 0x000fe20003f4e000 */
[----:B------:R-:W-:Y:S01]  /*18f0*/  BAR.SYNC.DEFER_BLOCKING 0x0 ;  /* 0x0000000000007b1d */ /* 0x000fe20000010000 */
[----:B------:R-:W-:Y:S01]  /*1900*/  MOV R60, R23 ;  /* 0x00000017003c7202 */ /* 0x000fe20000000f00 */
[----:B------:R-:W-:Y:S01]  /*1910*/  IMAD.MOV.U32 R52, RZ, RZ, R39 ;  /* 0x000000ffff347224 */ /* 0x000fe200078e0027 */
[----:B------:R-:W-:-:S02]  /*1920*/  SHF.L.U32 R15, R0, 0x3, RZ ;  /* 0x00000003000f7819 */ /* 0x000fc400000006ff */
[----:B------:R-:W-:Y:S02]  /*1930*/  SHF.L.U32 R26, R0, 0x2, RZ ;  /* 0x00000002001a7819 */ /* 0x000fe400000006ff */
[----:B------:R-:W-:Y:S02]  /*1940*/  FSEL R7, R7, R48, !P2 ;  /* 0x0000003007077208 */ /* 0x000fe40005000000 */
[----:B------:R-:W-:Y:S02]  /*1950*/  MOV R23, R19 ;  /* 0x0000001300177202 */ /* 0x000fe40000000f00 */
[----:B------:R-:W-:Y:S02]  /*1960*/  LOP3.LUT R11, R5, 0x4, RZ, 0xc0, !PT ;  /* 0x00000004050b7812 */ /* 0x000fe400078ec0ff */
[----:B------:R-:W-:Y:S01]  /*1970*/  LOP3.LUT R5, R15, 0x38, RZ, 0xc0, !PT ;  /* 0x000000380f057812 */ /* 0x000fe200078ec0ff */
[----:B------:R-:W-:Y:S01]  /*1980*/  FMUL R16, R23, 8388608 ;  /* 0x4b00000017107820 */ /* 0x000fe20000400000 */
[----:B------:R-:W-:-:S02]  /*1990*/  LOP3.LUT R10, R26, 0xc0, RZ, 0xc0, !PT ;  /* 0x000000c01a0a7812 */ /* 0x000fc400078ec0ff */
[----:B------:R-:W-:Y:S02]  /*19a0*/  IADD3 R9, R7, -0x3f3504f3, RZ ;  /* 0xc0cafb0d07097810 */ /* 0x000fe40007ffe0ff */
[----:B------:R-:W-:Y:S02]  /*19b0*/  FSETP.GEU.AND P3, PT, R23, 1.175494350822287508e-38, PT ;  /* 0x008000001700780b */ /* 0x000fe40003f6e000 */
[----:B------:R-:W-:Y:S01]  /*19c0*/  IADD3 R5, R11, R5, R10 ;  /* 0x000000050b057210 */ /* 0x000fe20007ffe00a */
[----:B------:R-:W-:Y:S01]  /*19d0*/  IMAD R11, R3, c[0x0][0x1c4], RZ ;  /* 0x00007100030b7a24 */ /* 0x000fe200078e02ff */
[----:B------:R-:W-:Y:S01]  /*19e0*/  LOP3.LUT R12, R9, 0xff800000, RZ, 0xc0, !PT ;  /* 0xff800000090c7812 */ /* 0x000fe200078ec0ff */
[----:B------:R-:W-:Y:S01]  /*19f0*/  IMAD R9, R2, c[0x0][0x1c0], RZ ;  /* 0x0000700002097a24 */ /* 0x000fe200078e02ff */
[----:B------:R-:W-:Y:S02]  /*1a00*/  MOV R62, R22 ;  /* 0x00000016003e7202 */ /* 0x000fe40000000f00 */
[----:B------:R-:W-:Y:S01]  /*1a10*/  FSEL R16, R16, R23, !P3 ;  /* 0x0000001710107208 */ /* 0x000fe20005800000 */
[----:B------:R-:W0:Y:S01]  /*1a20*/  I2F R10, R12 ;  /* 0x0000000c000a7306 */ /* 0x000e220000201400 */
[----:B------:R-:W-:-:S02]  /*1a30*/  SHF.L.U32 R19, R0, 0x4, RZ ;  /* 0x0000000400137819 */ /* 0x000fc400000006ff */
[----:B------:R-:W-:Y:S02]  /*1a40*/  LOP3.LUT R22, R14, 0x1800, RZ, 0xc0, !PT ;  /* 0x000018000e167812 */ /* 0x000fe400078ec0ff */
[----:B------:R-:W-:Y:S01]  /*1a50*/  MOV R54, R38 ;  /* 0x0000002600367202 */ /* 0x000fe20000000f00 */
[----:B------:R-:W-:Y:S01]  /*1a60*/  IMAD.MOV.U32 R38, RZ, RZ, R35 ;  /* 0x000000ffff267224 */ /* 0x000fe200078e0023 */
[----:B------:R-:W-:Y:S02]  /*1a70*/  LOP3.LUT R17, R15, 0x300, RZ, 0xc0, !PT ;  /* 0x000003000f117812 */ /* 0x000fe400078ec0ff */
[----:B------:R-:W-:Y:S02]  /*1a80*/  MOV R59, R44 ;  /* 0x0000002c003b7202 */ /* 0x000fe40000000f00 */
[C---:B------:R-:W-:Y:S01]  /*1a90*/  SHF.L.U32 R18, R9.reuse, 0x1, RZ ;  /* 0x0000000109127819 */ /* 0x040fe200000006ff */
[----:B------:R-:W-:Y:S01]  /*1aa0*/  IMAD.HI R9, R9, 0x2, RZ ;  /* 0x0000000209097827 */ /* 0x000fe200078e02ff */
[----:B------:R-:W-:-:S02]  /*1ab0*/  SHF.L.U32 R15, R11, 0x1, RZ ;  /* 0x000000010b0f7819 */ /* 0x000fc400000006ff */
[----:B------:R-:W-:Y:S02]  /*1ac0*/  MOV R8, R28 ;  /* 0x0000001c00087202 */ /* 0x000fe40000000f00 */
[----:B------:R-:W-:Y:S02]  /*1ad0*/  MOV R44, R34 ;  /* 0x00000022002c7202 */ /* 0x000fe40000000f00 */
[----:B------:R-:W-:Y:S02]  /*1ae0*/  IADD3 R35, R16, -0x3f3504f3, RZ ;  /* 0xc0cafb0d10237810 */ /* 0x000fe40007ffe0ff */
[----:B------:R-:W-:Y:S02]  /*1af0*/  SHF.R.U32.HI R28, RZ, 0x2, R0 ;  /* 0x00000002ff1c7819 */ /* 0x000fe40000011600 */
[----:B------:R-:W-:Y:S02]  /*1b00*/  LOP3.LUT R19, R19, 0x7f0, RZ, 0xc0, !PT ;  /* 0x000007f013137812 */ /* 0x000fe400078ec0ff */
[----:B------:R-:W-:Y:S01]  /*1b10*/  LOP3.LUT R34, R22, 0x60, R13, 0xf8, !PT ;  /* 0x0000006016227812 */ /* 0x000fe200078ef80d */
[----:B------:R-:W-:Y:S01]  /*1b20*/  IMAD.HI R22, R11, 0x2, RZ ;  /* 0x000000020b167827 */ /* 0x000fe200078e02ff */
[----:B------:R-:W-:-:S02]  /*1b30*/  LOP3.LUT R13, R17, 0x70, R26, 0xf8, !PT ;  /* 0x00000070110d7812 */ /* 0x000fc400078ef81a */
[----:B------:R-:W-:Y:S02]  /*1b40*/  IADD3 R18, P4, P5, R15, c[0x0][0x178], R18 ;  /* 0x00005e000f127a10 */ /* 0x000fe40007d9e012 */
[----:B------:R-:W-:Y:S02]  /*1b50*/  FSEL R17, RZ, -23, P2 ;  /* 0xc1b80000ff117808 */ /* 0x000fe40001000000 */
[----:B------:R-:W-:Y:S02]  /*1b60*/  LOP3.LUT R35, R35, 0xff800000, RZ, 0xc0, !PT ;  /* 0xff80000023237812 */ /* 0x000fe400078ec0ff */
[----:B------:R-:W-:Y:S01]  /*1b70*/  FSETP.GT.AND P2, PT, |R48|, 8.50705917302346158658e+37, PT ;  /* 0x7e8000003000780b */ /* 0x000fe20003f44200 */
[----:B0-----:R-:W-:Y:S01]  /*1b80*/  FFMA.FTZ R17, R10, 1.1920928955078125e-07, R17 ;  /* 0x340000000a117823 */ /* 0x001fe20000010011 */
[----:B------:R-:W-:Y:S01]  /*1b90*/  LOP3.LUT R15, R19, 0x20, R28, 0x78, !PT ;  /* 0x00000020130f7812 */ /* 0x000fe200078e781c */
[----:B------:R-:W-:Y:S01]  /*1ba0*/  IMAD.SHL.U32 R28, R0, 0x400, RZ ;  /* 0x00000400001c7824 */ /* 0x000fe200078e00ff */
[----:B------:R-:W-:Y:S01]  /*1bb0*/  FSETP.GT.AND P1, PT, |R23|, 8.50705917302346158658e+37, PT ;  /* 0x7e8000001700780b */ /* 0x000fe20003f24200 */
[----:B------:R-:W0:Y:S01]  /*1bc0*/  I2F R14, R35 ;  /* 0x00000023000e7306 */ /* 0x000e220000201400 */
[----:B------:R-:W-:-:S02]  /*1bd0*/  IADD3.X R0, R22, c[0x0][0x17c], R9, P4, P5 ;  /* 0x00005f0016007a10 */ /* 0x000fc400027ea409 */
[C---:B------:R-:W-:Y:S02]  /*1be0*/  FSETP.GEU.AND P4, PT, |R48|.reuse, 1.175494350822287508e-38, PT ;  /* 0x008000003000780b */ /* 0x040fe40003f8e200 */
[----:B------:R-:W-:Y:S02]  /*1bf0*/  FSEL R19, RZ, -23, P3 ;  /* 0xc1b80000ff137808 */ /* 0x000fe40001800000 */
[C---:B------:R-:W-:Y:S01]  /*1c00*/  FSETP.GEU.AND P3, PT, |R23|.reuse, 1.175494350822287508e-38, PT ;  /* 0x008000001700780b */ /* 0x040fe20003f6e200 */
[----:B------:R-:W-:Y:S01]  /*1c10*/  @P2 FMUL R48, R48, 0.25 ;  /* 0x3e80000030302820 */ /* 0x000fe20000400000 */
[----:B------:R-:W-:Y:S01]  /*1c20*/  MOV R57, R32 ;  /* 0x0000002000397202 */ /* 0x000fe20000000f00 */
[----:B------:R-:W-:Y:S01]  /*1c30*/  @P2 FMUL R20, R20, 0.25 ;  /* 0x3e80000014142820 */ /* 0x000fe20000400000 */
[----:B------:R-:W-:Y:S01]  /*1c40*/  MOV R53, R40 ;  /* 0x0000002800357202 */ /* 0x000fe20000000f00 */
[----:B------:R-:W-:Y:S01]  /*1c50*/  @P1 FMUL R23, R23, 0.25 ;  /* 0x3e80000017171820 */ /* 0x000fe20000400000 */
[----:B------:R-:W-:Y:S01]  /*1c60*/  IADD3 R12, R7, -R12, RZ ;  /* 0x8000000c070c7210 */ /* 0x000fe20007ffe0ff */
[----:B------:R-:W-:Y:S01]  /*1c70*/  @P2 FMUL R57, R57, 0.25 ;  /* 0x3e80000039392820 */ /* 0x000fe20000400000 */
[----:B------:R-:W-:Y:S01]  /*1c80*/  LOP3.LUT R34, R34, R13, RZ, 0x3c, !PT ;  /* 0x0000000d22227212 */ /* 0x000fe200078e3cff */
[----:B------:R-:W-:Y:S01]  /*1c90*/  @!P4 FMUL R48, R48, 16777216 ;  /* 0x4b8000003030c820 */ /* 0x000fe20000400000 */
[----:B------:R-:W-:Y:S01]  /*1ca0*/  MOV R61, R36 ;  /* 0x00000024003d7202 */ /* 0x000fe20000000f00 */
[----:B0-----:R-:W-:Y:S01]  /*1cb0*/  FFMA.FTZ R19, R14, 1.1920928955078125e-07, R19 ;  /* 0x340000000e137823 */ /* 0x001fe20000010013 */
[----:B------:R-:W-:Y:S01]  /*1cc0*/  LOP3.LUT R28, R15, 0x1800, R28, 0xf8, !PT ;  /* 0x000018000f1c7812 */ /* 0x000fe200078ef81c */
[----:B------:R-:W-:Y:S01]  /*1cd0*/  @!P3 FMUL R23, R23, 16777216 ;  /* 0x4b8000001717b820 */ /* 0x000fe20000400000 */
[----:B------:R-:W0:Y:S01]  /*1ce0*/  MUFU.RCP R14, R48 ;  /* 0x00000030000e7308 */ /* 0x000e220000001000 */
[----:B------:R-:W-:Y:S01]  /*1cf0*/  @P2 FMUL R53, R53, 0.25 ;  /* 0x3e80000035352820 */ /* 0x000fe20000400000 */
[----:B------:R-:W-:Y:S01]  /*1d00*/  MOV R55, R49 ;  /* 0x0000003100377202 */ /* 0x000fe20000000f00 */
[----:B------:R-:W-:Y:S01]  /*1d10*/  @P2 FMUL R59, R59, 0.25 ;  /* 0x3e8000003b3b2820 */ /* 0x000fe20000400000 */
[----:B------:R-:W-:Y:S01]  /*1d20*/  LOP3.LUT R6, R6, 0xf8, RZ, 0xc0, !PT ;  /* 0x000000f806067812 */ /* 0x000fe200078ec0ff */
[----:B------:R-:W-:-:S02]  /*1d30*/  @P1 FMUL R30, R30, 0.25 ;  /* 0x3e8000001e1e1820 */ /* 0x000fc40000400000 */
[----:B------:R-:W-:Y:S01]  /*1d40*/  @!P4 FMUL R20, R20, 16777216 ;  /* 0x4b8000001414c820 */ /* 0x000fe20000400000 */
[----:B------:R-:W1:Y:S01]  /*1d50*/  MUFU.RCP R9, R23 ;  /* 0x0000001700097308 */ /* 0x000e620000001000 */
[----:B------:R-:W-:Y:S02]  /*1d60*/  @!P4 FMUL R53, R53, 16777216 ;  /* 0x4b8000003535c820 */ /* 0x000fe40000400000 */
[----:B------:R-:W-:Y:S02]  /*1d70*/  @!P4 FMUL R57, R57, 16777216 ;  /* 0x4b8000003939c820 */ /* 0x000fe40000400000 */
[----:B------:R-:W-:Y:S02]  /*1d80*/  @!P4 FMUL R59, R59, 16777216 ;  /* 0x4b8000003b3bc820 */ /* 0x000fe40000400000 */
[----:B------:R-:W-:Y:S02]  /*1d90*/  @!P3 FMUL R30, R30, 16777216 ;  /* 0x4b8000001e1eb820 */ /* 0x000fe40000400000 */
[----:B0-----:R-:W-:-:S02]  /*1da0*/  FMUL R26, R14, R20 ;  /* 0x000000140e1a7220 */ /* 0x001fc40000400000 */
[C---:B------:R-:W-:Y:S01]  /*1db0*/  FMUL R10, R14.reuse, R57 ;  /* 0x000000390e0a7220 */ /* 0x040fe20000400000 */
[----:B------:R-:W-:Y:S01]  /*1dc0*/  MOV R57, 0x3dc6b27f ;  /* 0x3dc6b27f00397802 */ /* 0x000fe20000000f00 */
[C---:B------:R-:W-:Y:S02]  /*1dd0*/  FMUL R13, R14.reuse, R59 ;  /* 0x0000003b0e0d7220 */ /* 0x040fe40000400000 */
[----:B------:R-:W-:Y:S02]  /*1de0*/  FMUL R20, R14, R53 ;  /* 0x000000350e147220 */ /* 0x000fe40000400000 */
[----:B-1----:R-:W-:Y:S01]  /*1df0*/  FMUL R53, R9, R30 ;  /* 0x0000001e09357220 */ /* 0x002fe20000400000 */
[----:B------:R-:W-:Y:S01]  /*1e00*/  F2FP.BF16.PACK_AB R10, R10, R13 ;  /* 0x0000000d0a0a723e */ /* 0x000fe200000010ff */
[----:B------:R-:W-:Y:S02]  /*1e10*/  FADD R30, R12, -1 ;  /* 0xbf8000000c1e7421 */ /* 0x000fe40000000000 */
[----:B------:R-:W-:-:S02]  /*1e20*/  @P2 FMUL R61, R61, 0.25 ;  /* 0x3e8000003d3d2820 */ /* 0x000fc40000400000 */
[----:B------:R-:W-:Y:S02]  /*1e30*/  FFMA.FTZ R13, R30, R57, -0.16845393180847167969 ;  /* 0xbe2c7f301e0d7423 */ /* 0x000fe40000010039 */
[----:B------:R-:W-:Y:S02]  /*1e40*/  @P2 FMUL R24, R24, 0.25 ;  /* 0x3e80000018182820 */ /* 0x000fe40000400000 */
[C---:B------:R-:W-:Y:S02]  /*1e50*/  FFMA.FTZ R13, R30.reuse, R13, 0.1716887056827545166 ;  /* 0x3e2fcf2a1e0d7423 */ /* 0x040fe4000001000d */
[----:B------:R-:W-:Y:S02]  /*1e60*/  @P1 FMUL R43, R43, 0.25 ;  /* 0x3e8000002b2b1820 */ /* 0x000fe40000400000 */
[----:B------:R-:W-:Y:S02]  /*1e70*/  FFMA.FTZ R13, R30, R13, -0.17900948226451873779 ;  /* 0xbe374e431e0d7423 */ /* 0x000fe4000001000d */
[----:B------:R-:W-:-:S02]  /*1e80*/  @P1 FMUL R47, R47, 0.25 ;  /* 0x3e8000002f2f1820 */ /* 0x000fc40000400000 */
[----:B------:R-:W-:Y:S02]  /*1e90*/  @P2 FMUL R27, R27, 0.25 ;  /* 0x3e8000001b1b2820 */ /* 0x000fe40000400000 */
[----:B------:R-:W-:Y:S02]  /*1ea0*/  FFMA.FTZ R13, R30, R13, 0.20512372255325317383 ;  /* 0x3e520bf41e0d7423 */ /* 0x000fe4000001000d */
[----:B------:R-:W-:Y:S02]  /*1eb0*/  @P1 FMUL R51, R51, 0.25 ;  /* 0x3e80000033331820 */ /* 0x000fe40000400000 */
[----:B------:R-:W-:Y:S02]  /*1ec0*/  @P1 FMUL R42, R42, 0.25 ;  /* 0x3e8000002a2a1820 */ /* 0x000fe40000400000 */
[----:B------:R-:W-:Y:S02]  /*1ed0*/  @P1 FMUL R44, R44, 0.25 ;  /* 0x3e8000002c2c1820 */ /* 0x000fe40000400000 */
[----:B------:R-:W-:-:S02]  /*1ee0*/  @P1 FMUL R46, R46, 0.25 ;  /* 0x3e8000002e2e1820 */ /* 0x000fc40000400000 */
[----:B------:R-:W-:Y:S02]  /*1ef0*/  @P2 FMUL R8, R8, 0.25 ;  /* 0x3e80000008082820 */ /* 0x000fe40000400000 */
[----:B------:R-:W-:Y:S02]  /*1f00*/  @P1 FMUL R50, R50, 0.25 ;  /* 0x3e80000032321820 */ /* 0x000fe40000400000 */
[----:B------:R-:W-:Y:S02]  /*1f10*/  @P1 FMUL R38, R38, 0.25 ;  /* 0x3e80000026261820 */ /* 0x000fe40000400000 */
[----:B------:R-:W-:Y:S02]  /*1f20*/  @P1 FMUL R52, R52, 0.25 ;  /* 0x3e80000034341820 */ /* 0x000fe40000400000 */
[----:B------:R-:W-:Y:S02]  /*1f30*/  @P1 FMUL R54, R54, 0.25 ;  /* 0x3e80000036361820 */ /* 0x000fe40000400000 */
[----:B------:R-:W-:-:S02]  /*1f40*/  @P1 FMUL R56, R56, 0.25 ;  /* 0x3e80000038381820 */ /* 0x000fc40000400000 */
[----:B------:R-:W-:Y:S02]  /*1f50*/  @P1 FMUL R58, R58, 0.25 ;  /* 0x3e8000003a3a1820 */ /* 0x000fe40000400000 */
[----:B------:R-:W-:Y:S02]  /*1f60*/  @P1 FMUL R60, R60, 0.25 ;  /* 0x3e8000003c3c1820 */ /* 0x000fe40000400000 */
[----:B------:R-:W-:Y:S02]  /*1f70*/  @P1 FMUL R62, R62, 0.25 ;  /* 0x3e8000003e3e1820 */ /* 0x000fe40000400000 */
[----:B------:R-:W-:Y:S01]  /*1f80*/  @P1 FMUL R31, R31, 0.25 ;  /* 0x3e8000001f1f1820 */ /* 0x000fe20000400000 */
[----:B------:R-:W-:Y:S01]  /*1f90*/  ISETP.GE.U32.AND P1, PT, R16, 0x7f800000, PT ;  /* 0x7f8000001000780c */ /* 0x000fe20003f26070 */
[----:B------:R-:W-:Y:S02]  /*1fa0*/  @!P4 FMUL R61, R61, 16777216 ;  /* 0x4b8000003d3dc820 */ /* 0x000fe40000400000 */
[----:B------:R-:W-:-:S02]  /*1fb0*/  @!P4 FMUL R24, R24, 16777216 ;  /* 0x4b8000001818c820 */ /* 0x000fc40000400000 */
[----:B------:R-:W-:Y:S02]  /*1fc0*/  @!P3 FMUL R43, R43, 16777216 ;  /* 0x4b8000002b2bb820 */ /* 0x000fe40000400000 */
[----:B------:R-:W-:Y:S02]  /*1fd0*/  @!P3 FMUL R47, R47, 16777216 ;  /* 0x4b8000002f2fb820 */ /* 0x000fe40000400000 */
[----:B------:R-:W-:Y:S02]  /*1fe0*/  @!P4 FMUL R27, R27, 16777216 ;  /* 0x4b8000001b1bc820 */ /* 0x000fe40000400000 */
[----:B------:R-:W-:Y:S02]  /*1ff0*/  FFMA.FTZ R13, R30, R13, -0.24046532809734344482 ;  /* 0xbe763c8b1e0d7423 */ /* 0x000fe4000001000d */
[----:B------:R-:W-:Y:S02]  /*2000*/  @!P3 FMUL R51, R51, 16777216 ;  /* 0x4b8000003333b820 */ /* 0x000fe40000400000 */
[----:B------:R-:W-:-:S02]  /*2010*/  @!P3 FMUL R42, R42, 16777216 ;  /* 0x4b8000002a2ab820 */ /* 0x000fc40000400000 */
[----:B------:R-:W-:Y:S02]  /*2020*/  @!P3 FMUL R44, R44, 16777216 ;  /* 0x4b8000002c2cb820 */ /* 0x000fe40000400000 */
[----:B------:R-:W-:Y:S02]  /*2030*/  @!P3 FMUL R46, R46, 16777216 ;  /* 0x4b8000002e2eb820 */ /* 0x000fe40000400000 */
[----:B------:R-:W-:Y:S02]  /*2040*/  @!P4 FMUL R8, R8, 16777216 ;  /* 0x4b8000000808c820 */ /* 0x000fe40000400000 */
[----:B------:R-:W-:Y:S02]  /*2050*/  @!P3 FMUL R50, R50, 16777216 ;  /* 0x4b8000003232b820 */ /* 0x000fe40000400000 */
        /* <DEDUP_REMOVED lines=8> */
[C---:B------:R-:W-:Y:S02]  /*20e0*/  FMUL R15, R14.reuse, R61 ;  /* 0x0000003d0e0f7220 */ /* 0x040fe40000400000 */
[C---:B------:R-:W-:Y:S02]  /*20f0*/  FMUL R24, R14.reuse, R24 ;  /* 0x000000180e187220 */ /* 0x040fe40000400000 */
[C---:B------:R-:W-:Y:S02]  /*2100*/  FMUL R36, R9.reuse, R43 ;  /* 0x0000002b09247220 */ /* 0x040fe40000400000 */
[----:B------:R-:W-:Y:S02]  /*2110*/  FMUL R43, R9, R47 ;  /* 0x0000002f092b7220 */ /* 0x000fe40000400000 */
[----:B------:R-:W-:Y:S02]  /*2120*/  FMUL R11, R14, R27 ;  /* 0x0000001b0e0b7220 */ /* 0x000fe40000400000 */
[----:B------:R-:W-:-:S02]  /*2130*/  FFMA.FTZ R13, R30, R13, 0.28857114911079406738 ;  /* 0x3e93bf991e0d7423 */ /* 0x000fc4000001000d */
[----:B------:R-:W-:Y:S01]  /*2140*/  FMUL R23, R9, R51 ;  /* 0x0000003309177220 */ /* 0x000fe20000400000 */
[----:B------:R-:W-:Y:S01]  /*2150*/  F2FP.BF16.PACK_AB R11, R11, R20 ;  /* 0x000000140b0b723e */ /* 0x000fe200000010ff */
[C---:B------:R-:W-:Y:S02]  /*2160*/  FMUL R39, R9.reuse, R42 ;  /* 0x0000002a09277220 */ /* 0x040fe40000400000 */
[----:B------:R-:W-:Y:S01]  /*2170*/  FMUL R40, R9, R44 ;  /* 0x0000002c09287220 */ /* 0x000fe20000400000 */
[----:B------:R-:W-:Y:S01]  /*2180*/  F2FP.BF16.PACK_AB R23, R23, R36 ;  /* 0x000000241717723e */ /* 0x000fe200000010ff */
[C---:B------:R-:W-:Y:S02]  /*2190*/  FMUL R47, R9.reuse, R46 ;  /* 0x0000002e092f7220 */ /* 0x040fe40000400000 */
[----:B------:R-:W-:Y:S02]  /*21a0*/  FMUL R27, R14, R8 ;  /* 0x000000080e1b7220 */ /* 0x000fe40000400000 */
[----:B------:R-:W-:-:S02]  /*21b0*/  FMUL R32, R9, R50 ;  /* 0x0000003209207220 */ /* 0x000fc40000400000 */
[C---:B------:R-:W-:Y:S01]  /*21c0*/  FMUL R22, R9.reuse, R38 ;  /* 0x0000002609167220 */ /* 0x040fe20000400000 */
[----:B------:R-:W-:Y:S01]  /*21d0*/  F2FP.BF16.PACK_AB R8, R26, R27 ;  /* 0x0000001b1a08723e */ /* 0x000fe200000010ff */
[C---:B------:R-:W-:Y:S02]  /*21e0*/  FMUL R42, R9.reuse, R52 ;  /* 0x00000034092a7220 */ /* 0x040fe40000400000 */
[C---:B------:R-:W-:Y:S01]  /*21f0*/  FMUL R44, R9.reuse, R54 ;  /* 0x00000036092c7220 */ /* 0x040fe20000400000 */
[----:B------:R-:W-:Y:S01]  /*2200*/  F2FP.BF16.PACK_AB R22, R22, R43 ;  /* 0x0000002b1616723e */ /* 0x000fe200000010ff */
[C---:B------:R-:W-:Y:S02]  /*2210*/  FMUL R49, R9.reuse, R56 ;  /* 0x0000003809317220 */ /* 0x040fe40000400000 */
[C---:B------:R-:W-:Y:S02]  /*2220*/  FMUL R51, R9.reuse, R58 ;  /* 0x0000003a09337220 */ /* 0x040fe40000400000 */
[----:B------:R-:W-:-:S02]  /*2230*/  FMUL R46, R9, R60 ;  /* 0x0000003c092e7220 */ /* 0x000fc40000400000 */
[C---:B------:R-:W-:Y:S02]  /*2240*/  FMUL R48, R9.reuse, R62 ;  /* 0x0000003e09307220 */ /* 0x040fe40000400000 */
[----:B------:R-:W-:Y:S01]  /*2250*/  FMUL R31, R9, R31 ;  /* 0x0000001f091f7220 */ /* 0x000fe20000400000 */
[----:B------:R-:W-:Y:S01]  /*2260*/  F2FP.BF16.PACK_AB R9, R15, R24 ;  /* 0x000000180f09723e */ /* 0x000fe200000010ff */
[----:B------:R-:W-:Y:S01]  /*2270*/  FFMA.FTZ R15, R30, R13, -0.36067417263984680176 ;  /* 0xbeb8aa491e0f7423 */ /* 0x000fe2000001000d */
[----:B------:R-:W-:Y:S01]  /*2280*/  F2FP.BF16.PACK_AB R12, R48, R53 ;  /* 0x00000035300c723e */ /* 0x000fe200000010ff */
[----:B------:R-:W-:Y:S01]  /*2290*/  @P2 FMUL R21, R21, 0.25 ;  /* 0x3e80000015152820 */ /* 0x000fe20000400000 */
[----:B------:R-:W-:Y:S01]  /*22a0*/  F2FP.BF16.PACK_AB R20, R46, R31 ;  /* 0x0000001f2e14723e */ /* 0x000fe200000010ff */
[----:B------:R-:W-:Y:S01]  /*22b0*/  @P2 FMUL R29, R29, 0.25 ;  /* 0x3e8000001d1d2820 */ /* 0x000fe20000400000 */
[----:B------:R0:W-:Y:S01]  /*22c0*/  STS.128 [R34], R8 ;  /* 0x0000000822007388 */ /* 0x0001e20000000c00 */
[----:B------:R-:W-:Y:S01]  /*22d0*/  FFMA.FTZ R15, R30, R15, 0.48089820146560668945 ;  /* 0x3ef6384a1e0f7423 */ /* 0x000fe2000001000f */
[----:B------:R-:W-:Y:S01]  /*22e0*/  MOV R46, c[0x0][0x1c8] ;  /* 0x00007200002e7a02 */ /* 0x000fe20000000f00 */
[----:B------:R-:W-:Y:S01]  /*22f0*/  @P2 FMUL R55, R55, 0.25 ;  /* 0x3e80000037372820 */ /* 0x000fe20000400000 */
[----:B------:R-:W-:Y:S01]  /*2300*/  F2FP.BF16.PACK_AB R13, R44, R51 ;  /* 0x000000332c0d723e */ /* 0x000fe200000010ff */
        /* <DEDUP_REMOVED lines=8> */
[----:B0-----:R-:W-:Y:S01]  /*2390*/  FFMA.FTZ R9, R30, R15, -0.72134751081466674805 ;  /* 0xbf38aa3b1e097423 */ /* 0x001fe2000001000f */
[----:B------:R-:W-:Y:S01]  /*23a0*/  F2FP.BF16.PACK_AB R15, R32, R39 ;  /* 0x00000027200f723e */ /* 0x000fe200000010ff */
[----:B------:R-:W-:Y:S02]  /*23b0*/  @!P4 FMUL R55, R55, 16777216 ;  /* 0x4b8000003737c820 */ /* 0x000fe40000400000 */
[----:B------:R-:W-:Y:S02]  /*23c0*/  @!P4 FMUL R41, R41, 16777216 ;  /* 0x4b8000002929c820 */ /* 0x000fe40000400000 */
[----:B------:R-:W-:Y:S02]  /*23d0*/  @!P4 FMUL R33, R33, 16777216 ;  /* 0x4b8000002121c820 */ /* 0x000fe40000400000 */
[----:B------:R-:W-:Y:S02]  /*23e0*/  @!P4 FMUL R45, R45, 16777216 ;  /* 0x4b8000002d2dc820 */ /* 0x000fe40000400000 */
[----:B------:R-:W-:-:S02]  /*23f0*/  @!P4 FMUL R37, R37, 16777216 ;  /* 0x4b8000002525c820 */ /* 0x000fc40000400000 */
[----:B------:R-:W-:Y:S02]  /*2400*/  @!P4 FMUL R25, R25, 16777216 ;  /* 0x4b8000001919c820 */ /* 0x000fe40000400000 */
[----:B------:R-:W-:Y:S01]  /*2410*/  FMUL R24, R14, R21 ;  /* 0x000000150e187220 */ /* 0x000fe20000400000 */
[----:B------:R-:W-:Y:S01]  /*2420*/  F2FP.BF16.PACK_AB R21, R42, R49 ;  /* 0x000000312a15723e */ /* 0x000fe200000010ff */
[----:B------:R-:W-:Y:S02]  /*2430*/  FMUL R29, R14, R29 ;  /* 0x0000001d0e1d7220 */ /* 0x000fe40000400000 */
[----:B------:R-:W-:Y:S02]  /*2440*/  IMAD R11, R4, c[0x0][0x1c8], RZ ;  /* 0x00007200040b7a24 */ /* 0x000fe400078e02ff */
[----:B------:R-:W-:Y:S01]  /*2450*/  FMUL R9, R30, R9 ;  /* 0x000000091e097220 */ /* 0x000fe20000400000 */
[----:B------:R-:W-:Y:S01]  /*2460*/  F2FP.BF16.PACK_AB R24, R24, R29 ;  /* 0x0000001d1818723e */ /* 0x000fe200000010ff */
[C---:B------:R-:W-:Y:S01]  /*2470*/  FMUL R27, R14.reuse, R55 ;  /* 0x000000370e1b7220 */ /* 0x040fe20000400000 */
[----:B------:R-:W-:Y:S01]  /*2480*/  STS.128 [R34+0x480], R20 ;  /* 0x0004801422007388 */ /* 0x000fe20000000c00 */
[C---:B------:R-:W-:Y:S01]  /*2490*/  FMUL R38, R14.reuse, R41 ;  /* 0x000000290e267220 */ /* 0x040fe20000400000 */
[----:B------:R-:W-:Y:S01]  /*24a0*/  LEA R32, P3, R11, R18, 0x1 ;  /* 0x000000120b207211 */ /* 0x000fe200078608ff */
[----:B------:R-:W-:-:S02]  /*24b0*/  FMUL R26, R14, R33 ;  /* 0x000000210e1a7220 */ /* 0x000fc40000400000 */
[C---:B------:R-:W-:Y:S01]  /*24c0*/  FMUL R45, R14.reuse, R45 ;  /* 0x0000002d0e2d7220 */ /* 0x040fe20000400000 */
[----:B------:R-:W-:Y:S01]  /*24d0*/  F2FP.BF16.PACK_AB R27, R27, R38 ;  /* 0x000000261b1b723e */ /* 0x000fe200000010ff */
[C---:B------:R-:W-:Y:S01]  /*24e0*/  FMUL R37, R14.reuse, R37 ;  /* 0x000000250e257220 */ /* 0x040fe20000400000 */
[----:B------:R-:W-:Y:S01]  /*24f0*/  LEA.HI.X.SX32 R33, R11, R0, 0x1, P3 ;  /* 0x000000000b217211 */ /* 0x000fe200018f0eff */
[----:B------:R-:W-:Y:S01]  /*2500*/  FMUL R14, R14, R25 ;  /* 0x000000190e0e7220 */ /* 0x000fe20000400000 */
[----:B------:R-:W-:Y:S01]  /*2510*/  F2FP.BF16.PACK_AB R26, R26, R45 ;  /* 0x0000002d1a1a723e */ /* 0x000fe200000010ff */
[----:B------:R-:W-:Y:S02]  /*2520*/  FMUL R9, R30, R9 ;  /* 0x000000091e097220 */ /* 0x000fe40000400000 */
[----:B------:R-:W-:Y:S01]  /*2530*/  IMAD R29, R46, 0x4, R11 ;  /* 0x000000042e1d7824 */ /* 0x000fe200078e020b */
[----:B------:R-:W-:Y:S01]  /*2540*/  F2FP.BF16.PACK_AB R25, R37, R14 ;  /* 0x0000000e2519723e */ /* 0x000fe200000010ff */
[----:B------:R-:W-:Y:S01]  /*2550*/  FFMA.FTZ R4, R30, 1.4426950216293334961, R9 ;  /* 0x3fb8aa3b1e047823 */ /* 0x000fe20000010009 */
[----:B------:R-:W-:Y:S01]  /*2560*/  F2FP.BF16.PACK_AB R14, R40, R47 ;  /* 0x0000002f280e723e */ /* 0x000fe200000010ff */
[----:B------:R-:W-:Y:S01]  /*2570*/  IMAD.IADD R35, R16, 0x1, -R35 ;  /* 0x0000000110237824 */ /* 0x000fe200078e0a23 */
[----:B------:R-:W-:Y:S01]  /*2580*/  LEA R9, R46, R29, 0x2 ;  /* 0x0000001d2e097211 */ /* 0x000fe200078e10ff */
[----:B------:R0:W-:Y:S01]  /*2590*/  STS.128 [R34+0x400], R24 ;  /* 0x0004001822007388 */ /* 0x0001e20000000c00 */
[----:B------:R-:W-:Y:S01]  /*25a0*/  LEA R30, P4, R29, R18, 0x1 ;  /* 0x000000121d1e7211 */ /* 0x000fe200078808ff */
[----:B------:R-:W-:-:S02]  /*25b0*/  FADD R52, R35, -1 ;  /* 0xbf80000023347421 */ /* 0x000fc40000000000 */
[----:B------:R1:W-:Y:S01]  /*25c0*/  STS.128 [R34+0x80], R12 ;  /* 0x0000800c22007388 */ /* 0x0003e20000000c00 */
[----:B------:R-:W-:Y:S01]  /*25d0*/  LEA.HI.X.SX32 R31, R29, R0, 0x1, P4 ;  /* 0x000000001d1f7211 */ /* 0x000fe200020f0eff */
[----:B------:R-:W-:Y:S01]  /*25e0*/  FADD R4, R17, R4 ;  /* 0x0000000411047221 */ /* 0x000fe20000000000 */
[----:B------:R-:W-:Y:S01]  /*25f0*/  @P1 MOV R17, 0x7f800000 ;  /* 0x7f80000000111802 */ /* 0x000fe20000000f00 */
[----:B------:R-:W-:Y:S01]  /*2600*/  BAR.SYNC.DEFER_BLOCKING 0x0 ;  /* 0x0000000000007b1d */ /* 0x000fe20000010000 */
[C---:B0-----:R-:W-:Y:S02]  /*2610*/  LEA R24, P5, R9.reuse, R18, 0x1 ;  /* 0x0000001209187211 */ /* 0x041fe400078a08ff */
[C---:B------:R-:W-:Y:S02]  /*2620*/  LEA R27, R46.reuse, R9, 0x2 ;  /* 0x000000092e1b7211 */ /* 0x040fe400078e10ff */
[----:B------:R-:W-:Y:S02]  /*2630*/  LEA.HI.X.SX32 R25, R9, R0, 0x1, P5 ;  /* 0x0000000009197211 */ /* 0x000fe400028f0eff */
[----:B------:R-:W-:-:S02]  /*2640*/  LEA R9, R46, R27, 0x2 ;  /* 0x0000001b2e097211 */ /* 0x000fc400078e10ff */
[-C--:B------:R-:W-:Y:S02]  /*2650*/  LEA R20, P3, R27, R18.reuse, 0x1 ;  /* 0x000000121b147211 */ /* 0x080fe400078608ff */
[C---:B------:R-:W-:Y:S02]  /*2660*/  LEA R22, P4, R9.reuse, R18, 0x1 ;  /* 0x0000001209167211 */ /* 0x040fe400078808ff */
[----:B------:R-:W-:Y:S02]  /*2670*/  LEA R11, R46, R9, 0x2 ;  /* 0x000000092e0b7211 */ /* 0x000fe400078e10ff */
[-C--:B------:R-:W-:Y:S01]  /*2680*/  LEA.HI.X.SX32 R23, R9, R0.reuse, 0x1, P4 ;  /* 0x0000000009177211 */ /* 0x080fe200020f0eff */
[----:B------:R-:W-:Y:S01]  /*2690*/  FFMA.FTZ R9, R52, R57, -0.16845393180847167969 ;  /* 0xbe2c7f3034097423 */ /* 0x000fe20000010039 */
[----:B-1----:R-:W-:Y:S02]  /*26a0*/  LEA R13, R46, R11, 0x2 ;  /* 0x0000000b2e0d7211 */ /* 0x002fe400078e10ff */
[----:B------:R-:W-:Y:S01]  /*26b0*/  LEA.HI.X.SX32 R21, R27, R0, 0x1, P3 ;  /* 0x000000001b157211 */ /* 0x000fe200018f0eff */
[----:B------:R-:W-:Y:S01]  /*26c0*/  FFMA.FTZ R9, R52, R9, 0.1716887056827545166 ;  /* 0x3e2fcf2a34097423 */ /* 0x000fe20000010009 */
[----:B------:R-:W-:-:S02]  /*26d0*/  LEA R34, P4, R13, R18, 0x1 ;  /* 0x000000120d227211 */ /* 0x000fc400078808ff */
[----:B------:R-:W-:Y:S01]  /*26e0*/  LEA R15, R46, R13, 0x2 ;  /* 0x0000000d2e0f7211 */ /* 0x000fe200078e10ff */
[----:B------:R-:W-:Y:S01]  /*26f0*/  FFMA.FTZ R9, R52, R9, -0.17900948226451873779 ;  /* 0xbe374e4334097423 */ /* 0x000fe20000010009 */
[----:B------:R-:W-:Y:S02]  /*2700*/  LEA R26, P3, R11, R18, 0x1 ;  /* 0x000000120b1a7211 */ /* 0x000fe400078608ff */
[-C--:B------:R-:W-:Y:S01]  /*2710*/  LEA.HI.X.SX32 R35, R13, R0.reuse, 0x1, P4 ;  /* 0x000000000d237211 */ /* 0x080fe200020f0eff */
[----:B------:R-:W-:Y:S01]  /*2720*/  IMAD R39, R46, 0x4, R15 ;  /* 0x000000042e277824 */ /* 0x000fe200078e020f */
[----:B------:R-:W-:Y:S01]  /*2730*/  LOP3.LUT R12, R28, 0x40, RZ, 0x3c, !PT ;  /* 0x000000401c0c7812 */ /* 0x000fe200078e3cff */
[----:B------:R-:W-:Y:S01]  /*2740*/  FFMA.FTZ R13, R52, R9, 0.20512372255325317383 ;  /* 0x3e520bf4340d7423 */ /* 0x000fe20000010009 */
[----:B------:R-:W-:Y:S02]  /*2750*/  LEA.HI.X.SX32 R27, R11, R0, 0x1, P3 ;  /* 0x000000000b1b7211 */ /* 0x000fe400018f0eff */
[C---:B------:R-:W-:Y:S01]  /*2760*/  LEA R36, P3, R15.reuse, R18, 0x1 ;  /* 0x000000120f247211 */ /* 0x040fe200078608ff */
[----:B------:R0:W1:Y:S01]  /*2770*/  LDS.128 R8, [R28] ;  /* 0x000000001c087984 */ /* 0x0000620000000c00 */
[----:B------:R-:W-:Y:S01]  /*2780*/  LEA R41, R46, R39, 0x2 ;  /* 0x000000272e297211 */ /* 0x000fe200078e10ff */
[----:B------:R-:W-:Y:S01]  /*2790*/  FFMA.FTZ R29, R52, R13, -0.24046532809734344482 ;  /* 0xbe763c8b341d7423 */ /* 0x000fe2000001000d */
[----:B------:R-:W-:-:S02]  /*27a0*/  LEA.HI.X.SX32 R37, R15, R0, 0x1, P3 ;  /* 0x000000000f257211 */ /* 0x000fc400018f0eff */
[----:B------:R-:W2:Y:S01]  /*27b0*/  LDS.128 R12, [R12] ;  /* 0x000000000c0c7984 */ /* 0x000ea20000000c00 */
[----:B------:R-:W-:Y:S01]  /*27c0*/  LEA R43, R46, R41, 0x2 ;  /* 0x000000292e2b7211 */ /* 0x000fe200078e10ff */
[----:B------:R-:W-:Y:S01]  /*27d0*/  FFMA.FTZ R29, R52, R29, 0.28857114911079406738 ;  /* 0x3e93bf99341d7423 */ /* 0x000fe2000001001d */
[C---:B------:R-:W-:Y:S02]  /*27e0*/  LEA R38, P3, R39.reuse, R18, 0x1 ;  /* 0x0000001227267211 */ /* 0x040fe400078608ff */
[----:B------:R-:W-:Y:S01]  /*27f0*/  LEA R45, R46, R43, 0x2 ;  /* 0x0000002b2e2d7211 */ /* 0x000fe200078e10ff */
[----:B------:R-:W-:Y:S01]  /*2800*/  FFMA.FTZ R29, R52, R29, -0.36067417263984680176 ;  /* 0xbeb8aa49341d7423 */ /* 0x000fe2000001001d */
[----:B------:R-:W-:Y:S02]  /*2810*/  LEA.HI.X.SX32 R39, R39, R0, 0x1, P3 ;  /* 0x0000000027277211 */ /* 0x000fe400018f0eff */
[-C--:B------:R-:W-:Y:S01]  /*2820*/  LEA R40, P3, R41, R18.reuse, 0x1 ;  /* 0x0000001229287211 */ /* 0x080fe200078608ff */
[----:B------:R-:W-:Y:S01]  /*2830*/  IMAD R49, R46, 0x4, R45 ;  /* 0x000000042e317824 */ /* 0x000fe200078e022d */
[----:B------:R-:W-:Y:S01]  /*2840*/  LEA R42, P4, R43, R18, 0x1 ;  /* 0x000000122b2a7211 */ /* 0x000fe200078808ff */
[----:B------:R-:W-:Y:S01]  /*2850*/  FFMA.FTZ R29, R52, R29, 0.48089820146560668945 ;  /* 0x3ef6384a341d7423 */ /* 0x000fe2000001001d */
[----:B------:R-:W-:-:S02]  /*2860*/  LEA.HI.X.SX32 R41, R41, R0, 0x1, P3 ;  /* 0x0000000029297211 */ /* 0x000fc400018f0eff */
[----:B------:R-:W-:Y:S01]  /*2870*/  LEA R51, R46, R49, 0x2 ;  /* 0x000000312e337211 */ /* 0x000fe200078e10ff */
[----:B------:R-:W-:Y:S01]  /*2880*/  FFMA.FTZ R47, R52, R29, -0.72134751081466674805 ;  /* 0xbf38aa3b342f7423 */ /* 0x000fe2000001001d */
[----:B------:R-:W-:Y:S02]  /*2890*/  LEA.HI.X.SX32 R43, R43, R0, 0x1, P4 ;  /* 0x000000002b2b7211 */ /* 0x000fe400020f0eff */
[----:B------:R-:W-:Y:S01]  /*28a0*/  LEA R55, R46, R51, 0x2 ;  /* 0x000000332e377211 */ /* 0x000fe200078e10ff */
[C---:B------:R-:W-:Y:S01]  /*28b0*/  FMUL R47, R52.reuse, R47 ;  /* 0x0000002f342f7220 */ /* 0x040fe20000400000 */
[-C--:B0-----:R-:W-:Y:S02]  /*28c0*/  LEA R28, P3, R45, R18.reuse, 0x1 ;  /* 0x000000122d1c7211 */ /* 0x081fe400078608ff */
[----:B------:R-:W-:Y:S01]  /*28d0*/  LEA R44, P4, R49, R18, 0x1 ;  /* 0x00000012312c7211 */ /* 0x000fe200078808ff */
[----:B------:R-:W-:Y:S01]  /*28e0*/  FMUL R53, R52, R47 ;  /* 0x0000002f34357220 */ /* 0x000fe20000400000 */
[----:B------:R-:W-:-:S02]  /*28f0*/  LEA R57, R46, R55, 0x2 ;  /* 0x000000372e397211 */ /* 0x000fc400078e10ff */
[-C--:B------:R-:W-:Y:S01]  /*2900*/  LEA.HI.X.SX32 R29, R45, R0.reuse, 0x1, P3 ;  /* 0x000000002d1d7211 */ /* 0x080fe200018f0eff */
[----:B------:R-:W-:Y:S01]  /*2910*/  FFMA.FTZ R52, R52, 1.4426950216293334961, R53 ;  /* 0x3fb8aa3b34347823 */ /* 0x000fe20000010035 */
[----:B------:R-:W-:Y:S02]  /*2920*/  LEA.HI.X.SX32 R45, R49, R0, 0x1, P4 ;  /* 0x00000000312d7211 */ /* 0x000fe400020f0eff */
[-C--:B------:R-:W-:Y:S01]  /*2930*/  LEA R46, P3, R51, R18.reuse, 0x1 ;  /* 0x00000012332e7211 */ /* 0x080fe200078608ff */
[----:B------:R-:W-:Y:S01]  /*2940*/  FADD R19, R19, R52 ;  /* 0x0000003413137221 */ /* 0x000fe20000000000 */
[-C--:B------:R-:W-:Y:S01]  /*2950*/  LEA R48, P4, R55, R18.reuse, 0x1 ;  /* 0x0000001237307211 */ /* 0x080fe200078808ff */
[----:B------:R-:W-:Y:S01]  /*2960*/  @P1 FFMA.FTZ R19, R16, R17, +INF ;  /* 0x7f80000010131423 */ /* 0x000fe20000010011 */
[----:B------:R-:W-:Y:S01]  /*2970*/  LEA R50, P5, R57, R18, 0x1 ;  /* 0x0000001239327211 */ /* 0x000fe200078a08ff */
[----:B-1----:R0:W-:Y:S01]  /*2980*/  STG.E.U16 [R32.64], R8 ;  /* 0x0000000820007986 */ /* 0x0021e2000c101504 */
[----:B------:R-:W-:-:S02]  /*2990*/  LEA.HI.X.SX32 R47, R51, R0, 0x1, P3 ;  /* 0x00000000332f7211 */ /* 0x000fc400018f0eff */
[-C--:B------:R-:W-:Y:S01]  /*29a0*/  LEA.HI.X.SX32 R49, R55, R0.reuse, 0x1, P4 ;  /* 0x0000000037317211 */ /* 0x080fe200020f0eff */
[----:B--2---:R-:W-:Y:S01]  /*29b0*/  STG.E.U16 [R30.64], R12 ;  /* 0x0000000c1e007986 */ /* 0x004fe2000c101504 */
[----:B------:R-:W-:Y:S01]  /*29c0*/  LEA.HI.X.SX32 R51, R57, R0, 0x1, P5 ;  /* 0x0000000039337211 */ /* 0x000fe200028f0eff */
[----:B------:R-:W-:Y:S01]  /*29d0*/  @P2 IMAD.MOV.U32 R0, RZ, RZ, 0x7f800000 ;  /* 0x7f800000ff002424 */ /* 0x000fe200078e00ff */
[----:B------:R-:W-:Y:S02]  /*29e0*/  FSETP.NEU.AND P3, PT, R7, RZ, PT ;  /* 0x000000ff0700720b */ /* 0x000fe40003f6d000 */
[----:B------:R-:W-:Y:S01]  /*29f0*/  PRMT R17, R9, 0x7632, R17 ;  /* 0x0000763209117816 */ /* 0x000fe20000000011 */
[----:B------:R-:W-:Y:S01]  /*2a00*/  @P2 FFMA.FTZ R4, R7, R0, +INF ;  /* 0x7f80000007042423 */ /* 0x000fe20000010000 */
[----:B------:R-:W-:Y:S02]  /*2a10*/  PRMT R0, R8, 0x7632, R0 ;  /* 0x0000763208007816 */ /* 0x000fe40000000000 */
[----:B------:R-:W-:-:S02]  /*2a20*/  PRMT R7, R12, 0x7632, R7 ;  /* 0x000076320c077816 */ /* 0x000fc40000000007 */
[----:B------:R-:W-:Y:S01]  /*2a30*/  PRMT R18, R13, 0x7632, R18 ;  /* 0x000076320d127816 */ /* 0x000fe20000000012 */
[----:B------:R1:W-:Y:S01]  /*2a40*/  STG.E.U16 [R24.64], R0 ;  /* 0x0000000018007986 */ /* 0x0003e2000c101504 */
[----:B0-----:R-:W-:Y:S02]  /*2a50*/  PRMT R8, R14, 0x7632, R8 ;  /* 0x000076320e087816 */ /* 0x001fe40000000008 */
[----:B------:R-:W-:Y:S01]  /*2a60*/  FSETP.NEU.AND P2, PT, R16, RZ, PT ;  /* 0x000000ff1000720b */ /* 0x000fe20003f4d000 */
[----:B------:R0:W-:Y:S04]  /*2a70*/  STG.E.U16 [R20.64], R7 ;  /* 0x0000000714007986 */ /* 0x0001e8000c101504 */
[----:B------:R2:W-:Y:S04]  /*2a80*/  STG.E.U16 [R22.64], R9 ;  /* 0x0000000916007986 */ /* 0x0005e8000c101504 */
[----:B------:R2:W-:Y:S01]  /*2a90*/  STG.E.U16 [R26.64], R13 ;  /* 0x0000000d1a007986 */ /* 0x0005e2000c101504 */
[----:B-1----:R-:W-:-:S02]  /*2aa0*/  PRMT R24, R11, 0x7632, R24 ;  /* 0x000076320b187816 */ /* 0x002fc40000000018 */
[----:B------:R-:W-:Y:S01]  /*2ab0*/  PRMT R25, R15, 0x7632, R25 ;  /* 0x000076320f197816 */ /* 0x000fe20000000019 */
[----:B------:R2:W-:Y:S01]  /*2ac0*/  STG.E.U16 [R34.64], R17 ;  /* 0x0000001122007986 */ /* 0x0005e2000c101504 */
[----:B0-----:R-:W-:Y:S02]  /*2ad0*/  PRMT R21, R10, 0x7632, R21 ;  /* 0x000076320a157816 */ /* 0x001fe40000000015 */
[----:B------:R-:W-:Y:S01]  /*2ae0*/  FSEL R7, R4, -INF , P3 ;  /* 0xff80000004077808 */ /* 0x000fe20001800000 */
[----:B------:R2:W-:Y:S01]  /*2af0*/  STG.E.U16 [R36.64], R18 ;  /* 0x0000001224007986 */ /* 0x0005e2000c101504 */
[----:B------:R-:W-:-:S03]  /*2b00*/  FSEL R0, R19, -INF , P2 ;  /* 0xff80000013007808 */ /* 0x000fc60001000000 */
[----:B------:R2:W-:Y:S01]  /*2b10*/  STG.E.U16 [R38.64], R10 ;  /* 0x0000000a26007986 */ /* 0x0005e2000c101504 */
[----:B------:R-:W-:Y:S02]  /*2b20*/  FFMA R64, R7, 0.69314718246459960938, R64 ;  /* 0x3f31721807407823 */ /* 0x000fe40000000040 */
[----:B------:R-:W-:Y:S01]  /*2b30*/  FFMA R65, R0, 0.69314718246459960938, R65 ;  /* 0x3f31721800417823 */ /* 0x000fe20000000041 */
[----:B------:R2:W-:Y:S04]  /*2b40*/  STG.E.U16 [R40.64], R14 ;  /* 0x0000000e28007986 */ /* 0x0005e8000c101504 */
[----:B------:R2:W-:Y:S04]  /*2b50*/  STG.E.U16 [R42.64], R21 ;  /* 0x000000152a007986 */ /* 0x0005e8000c101504 */
[----:B------:R2:W-:Y:S04]  /*2b60*/  STG.E.U16 [R28.64], R8 ;  /* 0x000000081c007986 */ /* 0x0005e8000c101504 */
[----:B------:R2:W-:Y:S04]  /*2b70*/  STG.E.U16 [R44.64], R11 ;  /* 0x0000000b2c007986 */ /* 0x0005e8000c101504 */
[----:B------:R2:W-:Y:S04]  /*2b80*/  STG.E.U16 [R46.64], R15 ;  /* 0x0000000f2e007986 */ /* 0x0005e8000c101504 */
[----:B------:R2:W-:Y:S04]  /*2b90*/  STG.E.U16 [R48.64], R24 ;  /* 0x0000001830007986 */ /* 0x0005e8000c101504 */
[----:B------:R2:W-:Y:S04]  /*2ba0*/  STG.E.U16 [R50.64], R25 ;  /* 0x0000001932007986 */ /* 0x0005e8000c101504 */
[----:B------:R-:W-:Y:S06]  /*2bb0*/  BAR.SYNC.DEFER_BLOCKING 0x0 ;  /* 0x0000000000007b1d */ /* 0x000fec0000010000 */
[----:B------:R2:W-:Y:S04]  /*2bc0*/  STS.64 [R6], R64 ;  /* 0x0000004006007388 */ /* 0x0005e80000000a00 */
[----:B------:R-:W-:Y:S06]  /*2bd0*/  BAR.SYNC.DEFER_BLOCKING 0x0 ;  /* 0x0000000000007b1d */ /* 0x000fec0000010000 */
[----:B------:R-:W-:Y:S05]  /*2be0*/  @P0 EXIT ;  /* 0x000000000000094d */ /* 0x000fea0003800000 */
[----:B--2---:R-:W0:Y:S01]  /*2bf0*/  LDS R5, [R5] ;  /* 0x0000000005057984 */ /* 0x004e220000000800 */
[----:B------:R-:W-:Y:S01]  /*2c00*/  IMAD R2, R2, c[0x0][0x1cc], RZ ;  /* 0x0000730002027a24 */ /* 0x000fe200078e02ff */
[C---:B------:R-:W-:Y:S01]  /*2c10*/  SHF.L.U32 R7, R3.reuse, 0x2, RZ ;  /* 0x0000000203077819 */ /* 0x040fe200000006ff */
[----:B------:R-:W-:-:S03]  /*2c20*/  IMAD.HI R4, R3, 0x4, RZ ;  /* 0x0000000403047827 */ /* 0x000fc600078e02ff */
[C---:B------:R-:W-:Y:S01]  /*2c30*/  SHF.L.U32 R0, R2.reuse, 0x2, RZ ;  /* 0x0000000202007819 */ /* 0x040fe200000006ff */
[----:B------:R-:W-:-:S03]  /*2c40*/  IMAD.HI R3, R2, 0x4, RZ ;  /* 0x0000000402037827 */ /* 0x000fc600078e02ff */
[----:B------:R-:W-:-:S04]  /*2c50*/  IADD3 R2, P0, P1, R7, c[0x0][0x180], R0 ;  /* 0x0000600007027a10 */ /* 0x000fc8000791e000 */
[----:B------:R-:W-:-:S05]  /*2c60*/  IADD3.X R3, R4, c[0x0][0x184], R3, P0, P1 ;  /* 0x0000610004037a10 */ /* 0x000fca00007e2403 */
[----:B0-----:R-:W-:Y:S01]  /*2c70*/  STG.E [R2.64], R5 ;  /* 0x0000000502007986 */ /* 0x001fe2000c101904 */
[----:B------:R-:W-:Y:S05]  /*2c80*/  EXIT ;  /* 0x000000000000794d */ /* 0x000fea0003800000 */
.L_x_2:
[----:B------:R-:W-:-:S00]  /*2c90*/  BRA `(.L_x_2) ;  /* 0xfffffff000007947 */ /* 0x000fc0000383ffff */
[----:B------:R-:W-:-:S00]  /*2ca0*/  NOP ;  /* 0x0000000000007918 */ /* 0x000fc00000000000 */
        /* <DEDUP_REMOVED lines=13> */
.L_x_3:


//--------------------- .nv.global.init           --------------------------
	.section	.nv.global.init,"aw",@progbits
.nv.global.init:
	.type		_$_str,@object
	.size		_$_str,(.L_0 - _$_str)
_$_str:
        /*0000*/ 	.byte	0x5f, 0x5f, 0x43, 0x55, 0x44, 0x41, 0x5f, 0x46, 0x54, 0x5a, 0x00
.L_0:


//--------------------- .nv.shared.attn_fwd       --------------------------
	.section	.nv.shared.attn_fwd,"aw",@nobits
	.sectionflags	@""
	.align	16
